//
// Generated by NVIDIA NVVM Compiler
//
// Compiler Build ID: CL-36424714
// Cuda compilation tools, release 13.0, V13.0.88
// Based on NVVM 20.0.0
//

.version 9.0
.target sm_100
.address_size 64

	// .globl	_Z8mesh2sdfPfiiiS_Pii

.visible .entry _Z8mesh2sdfPfiiiS_Pii(
	.param .u64 .ptr .align 1 _Z8mesh2sdfPfiiiS_Pii_param_0,
	.param .u32 _Z8mesh2sdfPfiiiS_Pii_param_1,
	.param .u32 _Z8mesh2sdfPfiiiS_Pii_param_2,
	.param .u32 _Z8mesh2sdfPfiiiS_Pii_param_3,
	.param .u64 .ptr .align 1 _Z8mesh2sdfPfiiiS_Pii_param_4,
	.param .u64 .ptr .align 1 _Z8mesh2sdfPfiiiS_Pii_param_5,
	.param .u32 _Z8mesh2sdfPfiiiS_Pii_param_6
)
{
	.reg .pred 	%p<18>;
	.reg .b32 	%r<32>;
	.reg .b32 	%f<170>;
	.reg .b64 	%rd<20>;
	.reg .b64 	%fd<25>;

	ld.param.u32 	%r10, [_Z8mesh2sdfPfiiiS_Pii_param_1];
	ld.param.u32 	%r11, [_Z8mesh2sdfPfiiiS_Pii_param_2];
	ld.param.u32 	%r14, [_Z8mesh2sdfPfiiiS_Pii_param_3];
	ld.param.u64 	%rd7, [_Z8mesh2sdfPfiiiS_Pii_param_4];
	ld.param.u64 	%rd8, [_Z8mesh2sdfPfiiiS_Pii_param_5];
	ld.param.u32 	%r13, [_Z8mesh2sdfPfiiiS_Pii_param_6];
	mov.u32 	%r15, %ctaid.y;
	mov.u32 	%r16, %ntid.y;
	mov.u32 	%r17, %tid.y;
	mad.lo.s32 	%r1, %r15, %r16, %r17;
	mov.u32 	%r18, %ctaid.z;
	mov.u32 	%r19, %ntid.z;
	mov.u32 	%r20, %tid.z;
	mad.lo.s32 	%r21, %r18, %r19, %r20;
	setp.ge.u32 	%p1, %r1, %r11;
	setp.ge.u32 	%p2, %r21, %r14;
	or.pred  	%p3, %p1, %p2;
	@%p3 bra 	$L__BB0_10;
	setp.eq.s32 	%p4, %r10, 0;
	@%p4 bra 	$L__BB0_10;
	mad.lo.s32 	%r3, %r14, %r21, %r1;
	setp.lt.s32 	%p5, %r13, 1;
	@%p5 bra 	$L__BB0_10;
	cvt.rn.f32.s32 	%f31, %r11;
	cvt.f64.f32 	%fd3, %f31;
	cvt.rn.f64.s32 	%fd4, %r11;
	mul.f64 	%fd5, %fd4, 0d3FE0000000000000;
	cvt.rn.f64.u32 	%fd6, %r1;
	sub.f64 	%fd7, %fd6, %fd5;
	mul.f64 	%fd8, %fd7, 0d3FEFE9DAFFEB5D31;
	mul.f64 	%fd9, %fd8, 0d4050000000000000;
	div.rn.f64 	%fd10, %fd9, %fd3;
	cvt.rn.f32.f64 	%f1, %fd10;
	cvt.rn.f32.s32 	%f32, %r14;
	cvt.f64.f32 	%fd11, %f32;
	cvt.rn.f64.s32 	%fd12, %r14;
	mul.f64 	%fd13, %fd12, 0d3FE0000000000000;
	cvt.rn.f64.u32 	%fd14, %r21;
	sub.f64 	%fd15, %fd14, %fd13;
	mul.f64 	%fd16, %fd15, 0d400001607FF27E8D;
	mul.f64 	%fd17, %fd16, 0d4050000000000000;
	div.rn.f64 	%fd18, %fd17, %fd11;
	cvt.rn.f32.f64 	%f2, %fd18;
	cvta.to.global.u64 	%rd1, %rd7;
	neg.s32 	%r4, %r13;
	cvta.to.global.u64 	%rd9, %rd8;
	add.s64 	%rd2, %rd9, 4;
	cvt.rn.f32.s32 	%f33, %r10;
	cvt.f64.f32 	%fd1, %f33;
	cvt.rn.f64.s32 	%fd19, %r10;
	mul.f64 	%fd2, %fd19, 0d3FE0000000000000;
	mul.lo.s32 	%r5, %r3, %r10;
	mov.b32 	%r30, 0;
$L__BB0_4:
	ld.param.u64 	%rd18, [_Z8mesh2sdfPfiiiS_Pii_param_0];
	add.s32 	%r23, %r30, %r5;
	cvta.to.global.u64 	%rd10, %rd18;
	mul.wide.s32 	%rd11, %r23, 4;
	add.s64 	%rd3, %rd10, %rd11;
	cvt.rn.f64.u32 	%fd20, %r30;
	sub.f64 	%fd21, %fd20, %fd2;
	mul.f64 	%fd22, %fd21, 0d3FF622CF3FEEAD72;
	mul.f64 	%fd23, %fd22, 0d4050000000000000;
	div.rn.f64 	%fd24, %fd23, %fd1;
	cvt.rn.f32.f64 	%f3, %fd24;
	ld.global.f32 	%f168, [%rd3];
	mov.u64 	%rd19, %rd2;
	mov.u32 	%r31, %r4;
$L__BB0_5:
	ld.global.u32 	%r24, [%rd19+-4];
	mul.lo.s32 	%r25, %r24, 3;
	mul.wide.s32 	%rd12, %r25, 4;
	add.s64 	%rd13, %rd1, %rd12;
	ld.global.f32 	%f34, [%rd13];
	ld.global.f32 	%f35, [%rd13+4];
	ld.global.f32 	%f36, [%rd13+8];
	ld.global.u32 	%r26, [%rd19];
	mul.lo.s32 	%r27, %r26, 3;
	mul.wide.s32 	%rd14, %r27, 4;
	add.s64 	%rd15, %rd1, %rd14;
	ld.global.f32 	%f37, [%rd15];
	ld.global.f32 	%f38, [%rd15+4];
	ld.global.f32 	%f39, [%rd15+8];
	ld.global.u32 	%r28, [%rd19+4];
	mul.lo.s32 	%r29, %r28, 3;
	mul.wide.s32 	%rd16, %r29, 4;
	add.s64 	%rd17, %rd1, %rd16;
	ld.global.f32 	%f40, [%rd17];
	ld.global.f32 	%f41, [%rd17+4];
	ld.global.f32 	%f42, [%rd17+8];
	sub.f32 	%f6, %f37, %f34;
	sub.f32 	%f7, %f38, %f35;
	sub.f32 	%f8, %f39, %f36;
	sub.f32 	%f9, %f3, %f34;
	sub.f32 	%f10, %f1, %f35;
	sub.f32 	%f11, %f2, %f36;
	sub.f32 	%f12, %f40, %f37;
	sub.f32 	%f13, %f41, %f38;
	sub.f32 	%f14, %f42, %f39;
	sub.f32 	%f15, %f3, %f37;
	sub.f32 	%f16, %f1, %f38;
	sub.f32 	%f17, %f2, %f39;
	sub.f32 	%f18, %f34, %f40;
	sub.f32 	%f19, %f35, %f41;
	sub.f32 	%f20, %f36, %f42;
	sub.f32 	%f21, %f3, %f40;
	sub.f32 	%f22, %f1, %f41;
	sub.f32 	%f23, %f2, %f42;
	mul.f32 	%f43, %f7, %f20;
	mul.f32 	%f44, %f8, %f19;
	sub.f32 	%f24, %f43, %f44;
	mul.f32 	%f45, %f8, %f18;
	mul.f32 	%f46, %f6, %f20;
	sub.f32 	%f25, %f45, %f46;
	mul.f32 	%f47, %f6, %f19;
	mul.f32 	%f48, %f7, %f18;
	sub.f32 	%f26, %f47, %f48;
	mul.f32 	%f49, %f7, %f26;
	mul.f32 	%f50, %f8, %f25;
	sub.f32 	%f51, %f49, %f50;
	mul.f32 	%f52, %f8, %f24;
	mul.f32 	%f53, %f6, %f26;
	sub.f32 	%f54, %f52, %f53;
	mul.f32 	%f55, %f6, %f25;
	mul.f32 	%f56, %f7, %f24;
	sub.f32 	%f57, %f55, %f56;
	mul.f32 	%f58, %f10, %f54;
	fma.rn.f32 	%f59, %f9, %f51, %f58;
	fma.rn.f32 	%f60, %f11, %f57, %f59;
	setp.gt.f32 	%p6, %f60, 0f00000000;
	selp.f32 	%f61, 0f3F800000, 0f00000000, %p6;
	setp.lt.f32 	%p7, %f60, 0f00000000;
	selp.f32 	%f62, 0f3F800000, 0f00000000, %p7;
	sub.f32 	%f63, %f61, %f62;
	mul.f32 	%f64, %f13, %f26;
	mul.f32 	%f65, %f14, %f25;
	sub.f32 	%f66, %f64, %f65;
	mul.f32 	%f67, %f14, %f24;
	mul.f32 	%f68, %f12, %f26;
	sub.f32 	%f69, %f67, %f68;
	mul.f32 	%f70, %f12, %f25;
	mul.f32 	%f71, %f13, %f24;
	sub.f32 	%f72, %f70, %f71;
	mul.f32 	%f73, %f16, %f69;
	fma.rn.f32 	%f74, %f15, %f66, %f73;
	fma.rn.f32 	%f75, %f17, %f72, %f74;
	setp.gt.f32 	%p8, %f75, 0f00000000;
	selp.f32 	%f76, 0f3F800000, 0f00000000, %p8;
	setp.lt.f32 	%p9, %f75, 0f00000000;
	selp.f32 	%f77, 0f3F800000, 0f00000000, %p9;
	sub.f32 	%f78, %f76, %f77;
	add.f32 	%f79, %f63, %f78;
	mul.f32 	%f80, %f19, %f26;
	mul.f32 	%f81, %f20, %f25;
	sub.f32 	%f82, %f80, %f81;
	mul.f32 	%f83, %f20, %f24;
	mul.f32 	%f84, %f18, %f26;
	sub.f32 	%f85, %f83, %f84;
	mul.f32 	%f86, %f18, %f25;
	mul.f32 	%f87, %f19, %f24;
	sub.f32 	%f88, %f86, %f87;
	mul.f32 	%f89, %f22, %f85;
	fma.rn.f32 	%f90, %f21, %f82, %f89;
	fma.rn.f32 	%f91, %f23, %f88, %f90;
	setp.gt.f32 	%p10, %f91, 0f00000000;
	selp.f32 	%f92, 0f3F800000, 0f00000000, %p10;
	setp.lt.f32 	%p11, %f91, 0f00000000;
	selp.f32 	%f93, 0f3F800000, 0f00000000, %p11;
	sub.f32 	%f94, %f92, %f93;
	add.f32 	%f95, %f94, %f79;
	setp.lt.f32 	%p12, %f95, 0f40000000;
	@%p12 bra 	$L__BB0_7;
	mul.f32 	%f96, %f10, %f25;
	fma.rn.f32 	%f97, %f9, %f24, %f96;
	fma.rn.f32 	%f98, %f11, %f26, %f97;
	mul.f32 	%f99, %f98, %f98;
	mul.f32 	%f100, %f25, %f25;
	fma.rn.f32 	%f101, %f24, %f24, %f100;
	fma.rn.f32 	%f102, %f26, %f26, %f101;
	div.rn.f32 	%f169, %f99, %f102;
	bra.uni 	$L__BB0_8;
$L__BB0_7:
	mul.f32 	%f103, %f10, %f7;
	fma.rn.f32 	%f104, %f9, %f6, %f103;
	fma.rn.f32 	%f105, %f11, %f8, %f104;
	mul.f32 	%f106, %f7, %f7;
	fma.rn.f32 	%f107, %f6, %f6, %f106;
	fma.rn.f32 	%f108, %f8, %f8, %f107;
	div.rn.f32 	%f109, %f105, %f108;
	min.f32 	%f110, %f109, 0f3F800000;
	max.f32 	%f111, %f110, 0f00000000;
	mul.f32 	%f112, %f6, %f111;
	mul.f32 	%f113, %f7, %f111;
	mul.f32 	%f114, %f8, %f111;
	sub.f32 	%f115, %f112, %f9;
	sub.f32 	%f116, %f113, %f10;
	sub.f32 	%f117, %f114, %f11;
	mul.f32 	%f118, %f116, %f116;
	fma.rn.f32 	%f119, %f115, %f115, %f118;
	fma.rn.f32 	%f120, %f117, %f117, %f119;
	mul.f32 	%f121, %f16, %f13;
	fma.rn.f32 	%f122, %f15, %f12, %f121;
	fma.rn.f32 	%f123, %f17, %f14, %f122;
	mul.f32 	%f124, %f13, %f13;
	fma.rn.f32 	%f125, %f12, %f12, %f124;
	fma.rn.f32 	%f126, %f14, %f14, %f125;
	div.rn.f32 	%f127, %f123, %f126;
	min.f32 	%f128, %f127, 0f3F800000;
	max.f32 	%f129, %f128, 0f00000000;
	mul.f32 	%f130, %f12, %f129;
	mul.f32 	%f131, %f13, %f129;
	mul.f32 	%f132, %f14, %f129;
	sub.f32 	%f133, %f130, %f15;
	sub.f32 	%f134, %f131, %f16;
	sub.f32 	%f135, %f132, %f17;
	mul.f32 	%f136, %f134, %f134;
	fma.rn.f32 	%f137, %f133, %f133, %f136;
	fma.rn.f32 	%f138, %f135, %f135, %f137;
	min.f32 	%f139, %f120, %f138;
	mul.f32 	%f140, %f19, %f22;
	fma.rn.f32 	%f141, %f18, %f21, %f140;
	fma.rn.f32 	%f142, %f20, %f23, %f141;
	mul.f32 	%f143, %f19, %f19;
	fma.rn.f32 	%f144, %f18, %f18, %f143;
	fma.rn.f32 	%f145, %f20, %f20, %f144;
	div.rn.f32 	%f146, %f142, %f145;
	min.f32 	%f147, %f146, 0f3F800000;
	max.f32 	%f148, %f147, 0f00000000;
	mul.f32 	%f149, %f18, %f148;
	mul.f32 	%f150, %f19, %f148;
	mul.f32 	%f151, %f20, %f148;
	sub.f32 	%f152, %f149, %f21;
	sub.f32 	%f153, %f150, %f22;
	sub.f32 	%f154, %f151, %f23;
	mul.f32 	%f155, %f153, %f153;
	fma.rn.f32 	%f156, %f152, %f152, %f155;
	fma.rn.f32 	%f157, %f154, %f154, %f156;
	min.f32 	%f169, %f139, %f157;
$L__BB0_8:
	sqrt.rn.f32 	%f158, %f169;
	mul.f32 	%f159, %f10, %f25;
	fma.rn.f32 	%f160, %f9, %f24, %f159;
	fma.rn.f32 	%f161, %f11, %f26, %f160;
	setp.gt.f32 	%p13, %f161, 0f00000000;
	selp.f32 	%f162, 0f3F800000, 0f00000000, %p13;
	setp.lt.f32 	%p14, %f161, 0f00000000;
	selp.f32 	%f163, 0f3F800000, 0f00000000, %p14;
	sub.f32 	%f164, %f162, %f163;
	mul.f32 	%f165, %f164, %f158;
	abs.f32 	%f166, %f165;
	abs.f32 	%f167, %f168;
	setp.lt.f32 	%p15, %f166, %f167;
	selp.f32 	%f168, %f165, %f168, %p15;
	add.s32 	%r31, %r31, 1;
	setp.ne.s32 	%p16, %r31, 0;
	add.s64 	%rd19, %rd19, 12;
	@%p16 bra 	$L__BB0_5;
	st.global.f32 	[%rd3], %f168;
	add.s32 	%r30, %r30, 1;
	setp.ne.s32 	%p17, %r30, %r10;
	@%p17 bra 	$L__BB0_4;
$L__BB0_10:
	ret;

}


// ===== COMPILED SASS (sm_100) =====

	.target	sm_100

	.elftype	@"ET_EXEC"


//--------------------- .note.nv.tkinfo           --------------------------
	.section	.note.nv.tkinfo,"",@"SHT_NOTE"
	.sectionflags	@"SHF_NOTE_NV_TKINFO"
	.tkinfo
        /*0018*/ 	.word	0x00000002
        /*0030*/ 	.string	""
        /*0030*/ 	.string	"ptxas"
        /*0030*/ 	.string	"Cuda compilation tools, release 13.0, V13.0.88"
        /*0030*/ 	.string	"Build cuda_13.0.r13.0/compiler.36424714_0"
        /*0030*/ 	.string	"-arch sm_100 -m 64 "



//--------------------- .note.nv.cuinfo           --------------------------
	.section	.note.nv.cuinfo,"",@"SHT_NOTE"
	.sectionflags	@"SHF_NOTE_NV_CUINFO"
        /*0018*/ 	.short	0x0002
        /*001a*/ 	.short	0x0064
        /*001c*/ 	.short	0x0082
	.zero		2


//--------------------- .nv.info                  --------------------------
	.section	.nv.info,"",@"SHT_CUDA_INFO"
	.align	4


	//----- nvinfo : EIATTR_REGCOUNT
	.align		4
        /*0000*/ 	.byte	0x04, 0x2f
        /*0002*/ 	.short	(.L_1 - .L_0)
	.align		4
.L_0:
        /*0004*/ 	.word	index@(_Z8mesh2sdfPfiiiS_Pii)
        /*0008*/ 	.word	0x00000030


	//----- nvinfo : EIATTR_FRAME_SIZE
	.align		4
.L_1:
        /*000c*/ 	.byte	0x04, 0x11
        /*000e*/ 	.short	(.L_3 - .L_2)
	.align		4
.L_2:
        /*0010*/ 	.word	index@($__internal_2_$__cuda_sm3x_div_rn_noftz_f32_slowpath)
        /*0014*/ 	.word	0x00000000


	//----- nvinfo : EIATTR_FRAME_SIZE
	.align		4
.L_3:
        /*0018*/ 	.byte	0x04, 0x11
        /*001a*/ 	.short	(.L_5 - .L_4)
	.align		4
.L_4:
        /*001c*/ 	.word	index@($__internal_1_$__cuda_sm20_sqrt_rn_f32_slowpath)
        /*0020*/ 	.word	0x00000000


	//----- nvinfo : EIATTR_FRAME_SIZE
	.align		4
.L_5:
        /*0024*/ 	.byte	0x04, 0x11
        /*0026*/ 	.short	(.L_7 - .L_6)
	.align		4
.L_6:
        /*0028*/ 	.word	index@($__internal_0_$__cuda_sm20_div_rn_f64_full)
        /*002c*/ 	.word	0x00000000


	//----- nvinfo : EIATTR_FRAME_SIZE
	.align		4
.L_7:
        /*0030*/ 	.byte	0x04, 0x11
        /*0032*/ 	.short	(.L_9 - .L_8)
	.align		4
.L_8:
        /*0034*/ 	.word	index@(_Z8mesh2sdfPfiiiS_Pii)
        /*0038*/ 	.word	0x00000000


	//----- nvinfo : EIATTR_MIN_STACK_SIZE
	.align		4
.L_9:
        /*003c*/ 	.byte	0x04, 0x12
        /*003e*/ 	.short	(.L_11 - .L_10)
	.align		4
.L_10:
        /*0040*/ 	.word	index@(_Z8mesh2sdfPfiiiS_Pii)
        /*0044*/ 	.word	0x00000000
.L_11:


//--------------------- .nv.compat                --------------------------
	.section	.nv.compat,"",@"SHT_CUDA_COMPAT_INFO"
	.align	4
        /*0000*/ 	.byte	0x02, 0x09, 0x00, 0x00, 0x02, 0x02, 0x01, 0x00, 0x02, 0x05, 0x05, 0x00, 0x03, 0x07, 0x01, 0x01
        /*0010*/ 	.byte	0x02, 0x03, 0x00, 0x00, 0x02, 0x06, 0x01, 0x00, 0x04, 0x0b, 0x08, 0x00, 0x01, 0x00, 0x00, 0x00
        /*0020*/ 	.byte	0x00, 0x00, 0x00, 0x00


//--------------------- .nv.info._Z8mesh2sdfPfiiiS_Pii --------------------------
	.section	.nv.info._Z8mesh2sdfPfiiiS_Pii,"",@"SHT_CUDA_INFO"
	.sectionflags	@""
	.align	4


	//----- nvinfo : EIATTR_CUDA_API_VERSION
	.align		4
        /*0000*/ 	.byte	0x04, 0x37
        /*0002*/ 	.short	(.L_13 - .L_12)
.L_12:
        /*0004*/ 	.word	0x00000082


	//----- nvinfo : EIATTR_KPARAM_INFO
	.align		4
.L_13:
        /*0008*/ 	.byte	0x04, 0x17
        /*000a*/ 	.short	(.L_15 - .L_14)
.L_14:
        /*000c*/ 	.word	0x00000000
        /*0010*/ 	.short	0x0006
        /*0012*/ 	.short	0x0028
        /*0014*/ 	.byte	0x00, 0xf0, 0x11, 0x00


	//----- nvinfo : EIATTR_KPARAM_INFO
	.align		4
.L_15:
        /*0018*/ 	.byte	0x04, 0x17
        /*001a*/ 	.short	(.L_17 - .L_16)
.L_16:
        /*001c*/ 	.word	0x00000000
        /*0020*/ 	.short	0x0005
        /*0022*/ 	.short	0x0020
        /*0024*/ 	.byte	0x00, 0xf5, 0x21, 0x00


	//----- nvinfo : EIATTR_KPARAM_INFO
	.align		4
.L_17:
        /*0028*/ 	.byte	0x04, 0x17
        /*002a*/ 	.short	(.L_19 - .L_18)
.L_18:
        /*002c*/ 	.word	0x00000000
        /*0030*/ 	.short	0x0004
        /*0032*/ 	.short	0x0018
        /*0034*/ 	.byte	0x00, 0xf5, 0x21, 0x00


	//----- nvinfo : EIATTR_KPARAM_INFO
	.align		4
.L_19:
        /*0038*/ 	.byte	0x04, 0x17
        /*003a*/ 	.short	(.L_21 - .L_20)
.L_20:
        /*003c*/ 	.word	0x00000000
        /*0040*/ 	.short	0x0003
        /*0042*/ 	.short	0x0010
        /*0044*/ 	.byte	0x00, 0xf0, 0x11, 0x00


	//----- nvinfo : EIATTR_KPARAM_INFO
	.align		4
.L_21:
        /*0048*/ 	.byte	0x04, 0x17
        /*004a*/ 	.short	(.L_23 - .L_22)
.L_22:
        /*004c*/ 	.word	0x00000000
        /*0050*/ 	.short	0x0002
        /*0052*/ 	.short	0x000c
        /*0054*/ 	.byte	0x00, 0xf0, 0x11, 0x00


	//----- nvinfo : EIATTR_KPARAM_INFO
	.align		4
.L_23:
        /*0058*/ 	.byte	0x04, 0x17
        /*005a*/ 	.short	(.L_25 - .L_24)
.L_24:
        /*005c*/ 	.word	0x00000000
        /*0060*/ 	.short	0x0001
        /*0062*/ 	.short	0x0008
        /*0064*/ 	.byte	0x00, 0xf0, 0x11, 0x00


	//----- nvinfo : EIATTR_KPARAM_INFO
	.align		4
.L_25:
        /*0068*/ 	.byte	0x04, 0x17
        /*006a*/ 	.short	(.L_27 - .L_26)
.L_26:
        /*006c*/ 	.word	0x00000000
        /*0070*/ 	.short	0x0000
        /*0072*/ 	.short	0x0000
        /*0074*/ 	.byte	0x00, 0xf5, 0x21, 0x00


	//----- nvinfo : EIATTR_SPARSE_MMA_MASK
	.align		4
.L_27:
        /*0078*/ 	.byte	0x03, 0x50
        /*007a*/ 	.short	0x0000


	//----- nvinfo : EIATTR_MAXREG_COUNT
	.align		4
        /*007c*/ 	.byte	0x03, 0x1b
        /*007e*/ 	.short	0x00ff


	//----- nvinfo : EIATTR_MERCURY_ISA_VERSION
	.align		4
        /*0080*/ 	.byte	0x03, 0x5f
        /*0082*/ 	.short	0x0101


	//----- nvinfo : EIATTR_VRC_CTA_INIT_COUNT
	.align		4
        /*0084*/ 	.byte	0x02, 0x4a
	.zero		1
	.zero		1


	//----- nvinfo : EIATTR_EXIT_INSTR_OFFSETS
	.align		4
        /*0088*/ 	.byte	0x04, 0x1c
        /*008a*/ 	.short	(.L_29 - .L_28)


	//   ....[0]....
.L_28:
        /*008c*/ 	.word	0x000000d0


	//   ....[1]....
        /*0090*/ 	.word	0x00000100


	//   ....[2]....
        /*0094*/ 	.word	0x00000130


	//   ....[3]....
        /*0098*/ 	.word	0x00001640


	//----- nvinfo : EIATTR_CRS_STACK_SIZE
	.align		4
.L_29:
        /*009c*/ 	.byte	0x04, 0x1e
        /*009e*/ 	.short	(.L_31 - .L_30)
.L_30:
        /*00a0*/ 	.word	0x00000000


	//----- nvinfo : EIATTR_CBANK_PARAM_SIZE
	.align		4
.L_31:
        /*00a4*/ 	.byte	0x03, 0x19
        /*00a6*/ 	.short	0x002c


	//----- nvinfo : EIATTR_PARAM_CBANK
	.align		4
        /*00a8*/ 	.byte	0x04, 0x0a
        /*00aa*/ 	.short	(.L_33 - .L_32)
	.align		4
.L_32:
        /*00ac*/ 	.word	index@(.nv.constant0._Z8mesh2sdfPfiiiS_Pii)
        /*00b0*/ 	.short	0x0380
        /*00b2*/ 	.short	0x002c


	//----- nvinfo : EIATTR_SW_WAR
	.align		4
.L_33:
        /*00b4*/ 	.byte	0x04, 0x36
        /*00b6*/ 	.short	(.L_35 - .L_34)
.L_34:
        /*00b8*/ 	.word	0x00000008
.L_35:


//--------------------- .nv.callgraph             --------------------------
	.section	.nv.callgraph,"",@"SHT_CUDA_CALLGRAPH"
	.align	4
	.sectionentsize	8
	.align		4
        /*0000*/ 	.word	0x00000000
	.align		4
        /*0004*/ 	.word	0xffffffff
	.align		4
        /*0008*/ 	.word	0x00000000
	.align		4
        /*000c*/ 	.word	0xfffffffe
	.align		4
        /*0010*/ 	.word	0x00000000
	.align		4
        /*0014*/ 	.word	0xfffffffd
	.align		4
        /*0018*/ 	.word	0x00000000
	.align		4
        /*001c*/ 	.word	0xfffffffc


//--------------------- .text._Z8mesh2sdfPfiiiS_Pii --------------------------
	.section	.text._Z8mesh2sdfPfiiiS_Pii,"ax",@progbits
	.align	128
        .global         _Z8mesh2sdfPfiiiS_Pii
        .type           _Z8mesh2sdfPfiiiS_Pii,@function
        .size           _Z8mesh2sdfPfiiiS_Pii,(.L_x_42 - _Z8mesh2sdfPfiiiS_Pii)
        .other          _Z8mesh2sdfPfiiiS_Pii,@"STO_CUDA_ENTRY STV_DEFAULT"
_Z8mesh2sdfPfiiiS_Pii:
.text._Z8mesh2sdfPfiiiS_Pii:
[----:B------:R-:W-:Y:S01]  /*0000*/  LDC R1, c[0x0][0x37c] ;  /* 0x0000df00ff017b82 */ /* 0x000fe20000000800 */
[----:B------:R-:W0:Y:S07]  /*0010*/  S2R R3, SR_TID.Z ;  /* 0x0000000000037919 */ /* 0x000e2e0000002300 */
[----:B------:R-:W1:Y:S01]  /*0020*/  LDC R13, c[0x0][0x364] ;  /* 0x0000d900ff0d7b82 */ /* 0x000e620000000800 */
[----:B------:R-:W2:Y:S01]  /*0030*/  LDCU UR6, c[0x0][0x390] ;  /* 0x00007200ff0677ac */ /* 0x000ea20008000800 */
[----:B------:R-:W1:Y:S01]  /*0040*/  S2R R2, SR_TID.Y ;  /* 0x0000000000027919 */ /* 0x000e620000002200 */
[----:B------:R-:W3:Y:S05]  /*0050*/  LDCU UR7, c[0x0][0x38c] ;  /* 0x00007180ff0777ac */ /* 0x000eea0008000800 */
[----:B------:R-:W0:Y:S08]  /*0060*/  S2UR UR5, SR_CTAID.Z ;  /* 0x00000000000579c3 */ /* 0x000e300000002700 */
[----:B------:R-:W0:Y:S08]  /*0070*/  LDC R0, c[0x0][0x368] ;  /* 0x0000da00ff007b82 */ /* 0x000e300000000800 */
[----:B------:R-:W1:Y:S01]  /*0080*/  S2UR UR4, SR_CTAID.Y ;  /* 0x00000000000479c3 */ /* 0x000e620000002600 */
[----:B0-----:R-:W-:-:S05]  /*0090*/  IMAD R0, R0, UR5, R3 ;  /* 0x0000000500007c24 */ /* 0x001fca000f8e0203 */
[----:B--2---:R-:W-:Y:S01]  /*00a0*/  ISETP.GE.U32.AND P0, PT, R0, UR6, PT ;  /* 0x0000000600007c0c */ /* 0x004fe2000bf06070 */
[----:B-1----:R-:W-:-:S05]  /*00b0*/  IMAD R13, R13, UR4, R2 ;  /* 0x000000040d0d7c24 */ /* 0x002fca000f8e0202 */
[----:B---3--:R-:W-:-:S13]  /*00c0*/  ISETP.GE.U32.OR P0, PT, R13, UR7, P0 ;  /* 0x000000070d007c0c */ /* 0x008fda0008706470 */
[----:B------:R-:W-:Y:S05]  /*00d0*/  @P0 EXIT ;  /* 0x000000000000094d */ /* 0x000fea0003800000 */
[----:B------:R-:W0:Y:S02]  /*00e0*/  LDCU UR4, c[0x0][0x388] ;  /* 0x00007100ff0477ac */ /* 0x000e240008000800 */
[----:B0-----:R-:W-:-:S13]  /*00f0*/  ISETP.NE.AND P0, PT, RZ, UR4, PT ;  /* 0x00000004ff007c0c */ /* 0x001fda000bf05270 */
[----:B------:R-:W-:Y:S05]  /*0100*/  @!P0 EXIT ;  /* 0x000000000000894d */ /* 0x000fea0003800000 */
[----:B------:R-:W0:Y:S02]  /*0110*/  LDC R2, c[0x0][0x3a8] ;  /* 0x0000ea00ff027b82 */ /* 0x000e240000000800 */
[----:B0-----:R-:W-:-:S13]  /*0120*/  ISETP.GE.AND P0, PT, R2, 0x1, PT ;  /* 0x000000010200780c */ /* 0x001fda0003f06270 */
[----:B------:R-:W-:Y:S05]  /*0130*/  @!P0 EXIT ;  /* 0x000000000000894d */ /* 0x000fea0003800000 */
[----:B------:R-:W-:Y:S01]  /*0140*/  I2FP.F32.S32 R4, UR7 ;  /* 0x0000000700047c45 */ /* 0x000fe20008201400 */
[----:B------:R-:W-:Y:S01]  /*0150*/  HFMA2 R8, -RZ, RZ, 0, 5.9604644775390625e-08 ;  /* 0x00000001ff087431 */ /* 0x000fe200000001ff */
[----:B------:R-:W-:Y:S01]  /*0160*/  I2F.F64.U32 R6, R13 ;  /* 0x0000000d00067312 */ /* 0x000fe20000201800 */
[----:B------:R-:W-:Y:S01]  /*0170*/  UMOV UR4, 0xffeb5d31 ;  /* 0xffeb5d3100047882 */ /* 0x000fe20000000000 */
[----:B------:R-:W-:Y:S01]  /*0180*/  UMOV UR5, 0x3fefe9da ;  /* 0x3fefe9da00057882 */ /* 0x000fe20000000000 */
[----:B------:R-:W-:Y:S01]  /*0190*/  BSSY.RECONVERGENT B0, `(.L_x_0) ;  /* 0x000001a000007945 */ /* 0x000fe20003800200 */
[----:B------:R-:W-:-:S04]  /*01a0*/  IMAD R12, R0, UR6, R13 ;  /* 0x00000006000c7c24 */ /* 0x000fc8000f8e020d */
[----:B------:R-:W0:Y:S08]  /*01b0*/  F2F.F64.F32 R4, R4 ;  /* 0x0000000400047310 */ /* 0x000e300000201800 */
[----:B------:R-:W1:Y:S08]  /*01c0*/  I2F.F64 R2, UR7 ;  /* 0x0000000700027d12 */ /* 0x000e700008201c00 */
[----:B0-----:R-:W0:Y:S01]  /*01d0*/  MUFU.RCP64H R9, R5 ;  /* 0x0000000500097308 */ /* 0x001e220000001800 */
[----:B-1----:R-:W-:-:S08]  /*01e0*/  DFMA R2, R2, -0.5, R6 ;  /* 0xbfe000000202782b */ /* 0x002fd00000000006 */
[----:B------:R-:W-:Y:S02]  /*01f0*/  DMUL R2, R2, UR4 ;  /* 0x0000000402027c28 */ /* 0x000fe40008000000 */
[----:B0-----:R-:W-:-:S06]  /*0200*/  DFMA R10, -R4, R8, 1 ;  /* 0x3ff00000040a742b */ /* 0x001fcc0000000108 */
[----:B------:R-:W-:Y:S02]  /*0210*/  DMUL R6, R2, 64 ;  /* 0x4050000002067828 */ /* 0x000fe40000000000 */
[----:B------:R-:W-:-:S08]  /*0220*/  DFMA R10, R10, R10, R10 ;  /* 0x0000000a0a0a722b */ /* 0x000fd0000000000a */
[----:B------:R-:W-:Y:S01]  /*0230*/  DFMA R10, R8, R10, R8 ;  /* 0x0000000a080a722b */ /* 0x000fe20000000008 */
[----:B------:R-:W-:-:S07]  /*0240*/  FSETP.GEU.AND P1, PT, |R7|, 6.5827683646048100446e-37, PT ;  /* 0x036000000700780b */ /* 0x000fce0003f2e200 */
[----:B------:R-:W-:-:S08]  /*0250*/  DFMA R8, -R4, R10, 1 ;  /* 0x3ff000000408742b */ /* 0x000fd0000000010a */
[----:B------:R-:W-:-:S08]  /*0260*/  DFMA R8, R10, R8, R10 ;  /* 0x000000080a08722b */ /* 0x000fd0000000000a */
[----:B------:R-:W-:-:S08]  /*0270*/  DMUL R2, R6, R8 ;  /* 0x0000000806027228 */ /* 0x000fd00000000000 */
[----:B------:R-:W-:-:S08]  /*0280*/  DFMA R10, -R4, R2, R6 ;  /* 0x00000002040a722b */ /* 0x000fd00000000106 */
[----:B------:R-:W-:-:S10]  /*0290*/  DFMA R2, R8, R10, R2 ;  /* 0x0000000a0802722b */ /* 0x000fd40000000002 */
[----:B------:R-:W-:-:S05]  /*02a0*/  FFMA R8, RZ, R5, R3 ;  /* 0x00000005ff087223 */ /* 0x000fca0000000003 */
[----:B------:R-:W-:-:S13]  /*02b0*/  FSETP.GT.AND P0, PT, |R8|, 1.469367938527859385e-39, PT ;  /* 0x001000000800780b */ /* 0x000fda0003f04200 */
[----:B------:R-:W-:Y:S05]  /*02c0*/  @P0 BRA P1, `(.L_x_1) ;  /* 0x0000000000180947 */ /* 0x000fea0000800000 */
[----:B------:R-:W-:Y:S01]  /*02d0*/  MOV R16, R6 ;  /* 0x0000000600107202 */ /* 0x000fe20000000f00 */
[----:B------:R-:W-:Y:S01]  /*02e0*/  IMAD.MOV.U32 R10, RZ, RZ, R4 ;  /* 0x000000ffff0a7224 */ /* 0x000fe200078e0004 */
[----:B------:R-:W-:Y:S02]  /*02f0*/  MOV R17, R7 ;  /* 0x0000000700117202 */ /* 0x000fe40000000f00 */
[----:B------:R-:W-:Y:S02]  /*0300*/  MOV R11, R5 ;  /* 0x00000005000b7202 */ /* 0x000fe40000000f00 */
[----:B------:R-:W-:-:S07]  /*0310*/  MOV R20, 0x330 ;  /* 0x0000033000147802 */ /* 0x000fce0000000f00 */
[----:B------:R-:W-:Y:S05]  /*0320*/  CALL.REL.NOINC `($__internal_0_$__cuda_sm20_div_rn_f64_full) ;  /* 0x0000001000c87944 */ /* 0x000fea0003c00000 */
.L_x_1:
[----:B------:R-:W-:Y:S05]  /*0330*/  BSYNC.RECONVERGENT B0 ;  /* 0x0000000000007941 */ /* 0x000fea0003800200 */
.L_x_0:
[----:B------:R-:W0:Y:S01]  /*0340*/  LDCU UR4, c[0x0][0x390] ;  /* 0x00007200ff0477ac */ /* 0x000e220008000800 */
[----:B------:R-:W-:Y:S01]  /*0350*/  MOV R10, 0x1 ;  /* 0x00000001000a7802 */ /* 0x000fe20000000f00 */
[----:B------:R-:W-:Y:S01]  /*0360*/  I2F.F64.U32 R8, R0 ;  /* 0x0000000000087312 */ /* 0x000fe20000201800 */
[----:B------:R-:W-:Y:S01]  /*0370*/  BSSY.RECONVERGENT B0, `(.L_x_2) ;  /* 0x000001f000007945 */ /* 0x000fe20003800200 */
[----:B------:R-:W-:-:S06]  /*0380*/  UMOV UR5, 0x40000160 ;  /* 0x4000016000057882 */ /* 0x000fcc0000000000 */
[----:B------:R-:W-:Y:S01]  /*0390*/  F2F.F32.F64 R13, R2 ;  /* 0x00000002000d7310 */ /* 0x000fe20000301000 */
[----:B0-----:R-:W-:-:S07]  /*03a0*/  I2FP.F32.S32 R6, UR4 ;  /* 0x0000000400067c45 */ /* 0x001fce0008201400 */
[----:B------:R-:W0:Y:S01]  /*03b0*/  I2F.F64 R4, UR4 ;  /* 0x0000000400047d12 */ /* 0x000e220008201c00 */
[----:B------:R-:W-:-:S07]  /*03c0*/  UMOV UR4, 0x7ff27e8d ;  /* 0x7ff27e8d00047882 */ /* 0x000fce0000000000 */
[----:B------:R-:W1:Y:S01]  /*03d0*/  F2F.F64.F32 R6, R6 ;  /* 0x0000000600067310 */ /* 0x000e620000201800 */
[----:B0-----:R-:W-:-:S07]  /*03e0*/  DFMA R4, R4, -0.5, R8 ;  /* 0xbfe000000404782b */ /* 0x001fce0000000008 */
[----:B-1----:R-:W0:Y:S01]  /*03f0*/  MUFU.RCP64H R11, R7 ;  /* 0x00000007000b7308 */ /* 0x002e220000001800 */
[----:B------:R-:W-:-:S08]  /*0400*/  DMUL R4, R4, UR4 ;  /* 0x0000000404047c28 */ /* 0x000fd00008000000 */
[----:B------:R-:W-:Y:S02]  /*0410*/  DMUL R8, R4, 64 ;  /* 0x4050000004087828 */ /* 0x000fe40000000000 */
[----:B0-----:R-:W-:-:S08]  /*0420*/  DFMA R14, -R6, R10, 1 ;  /* 0x3ff00000060e742b */ /* 0x001fd0000000010a */
[----:B------:R-:W-:Y:S01]  /*0430*/  FSETP.GEU.AND P1, PT, |R9|, 6.5827683646048100446e-37, PT ;  /* 0x036000000900780b */ /* 0x000fe20003f2e200 */
[----:B------:R-:W-:-:S08]  /*0440*/  DFMA R14, R14, R14, R14 ;  /* 0x0000000e0e0e722b */ /* 0x000fd0000000000e */
[----:B------:R-:W-:-:S08]  /*0450*/  DFMA R14, R10, R14, R10 ;  /* 0x0000000e0a0e722b */ /* 0x000fd0000000000a */
        /* <DEDUP_REMOVED lines=14> */
[----:B------:R-:W-:Y:S01]  /*0540*/  MOV R4, R2 ;  /* 0x0000000200047202 */ /* 0x000fe20000000f00 */
[----:B------:R-:W-:-:S07]  /*0550*/  IMAD.MOV.U32 R5, RZ, RZ, R3 ;  /* 0x000000ffff057224 */ /* 0x000fce00078e0003 */
.L_x_3:
[----:B------:R-:W-:Y:S05]  /*0560*/  BSYNC.RECONVERGENT B0 ;  /* 0x0000000000007941 */ /* 0x000fea0003800200 */
.L_x_2:
[----:B------:R-:W0:Y:S01]  /*0570*/  LDCU UR4, c[0x0][0x388] ;  /* 0x00007100ff0477ac */ /* 0x000e220008000800 */
[----:B------:R1:W2:Y:S01]  /*0580*/  F2F.F32.F64 R14, R4 ;  /* 0x00000004000e7310 */ /* 0x0002a20000301000 */
[----:B------:R-:W3:Y:S01]  /*0590*/  LDCU.64 UR6, c[0x0][0x3a0] ;  /* 0x00007400ff0677ac */ /* 0x000ee20008000a00 */
[----:B------:R-:W4:Y:S01]  /*05a0*/  LDCU UR8, c[0x0][0x3a8] ;  /* 0x00007500ff0877ac */ /* 0x000f220008000800 */
[----:B------:R-:W1:Y:S01]  /*05b0*/  LDCU.64 UR10, c[0x0][0x358] ;  /* 0x00006b00ff0a77ac */ /* 0x000e620008000a00 */
[----:B0-----:R-:W-:-:S04]  /*05c0*/  I2FP.F32.S32 R6, UR4 ;  /* 0x0000000400067c45 */ /* 0x001fc80008201400 */
[----:B------:R-:W0:Y:S01]  /*05d0*/  I2F.F64 R8, UR4 ;  /* 0x0000000400087d12 */ /* 0x000e220008201c00 */
[----:B------:R-:W-:Y:S01]  /*05e0*/  UMOV UR4, URZ ;  /* 0x000000ff00047c82 */ /* 0x000fe20008000000 */
[----:B---3--:R-:W-:-:S04]  /*05f0*/  UIADD3 UR6, UP0, UPT, UR6, 0x4, URZ ;  /* 0x0000000406067890 */ /* 0x008fc8000ff1e0ff */
[----:B------:R-:W-:Y:S02]  /*0600*/  UIADD3.X UR7, UPT, UPT, URZ, UR7, URZ, UP0, !UPT ;  /* 0x00000007ff077290 */ /* 0x000fe400087fe4ff */
[----:B------:R-:W3:Y:S01]  /*0610*/  F2F.F64.F32 R6, R6 ;  /* 0x0000000600067310 */ /* 0x000ee20000201800 */
[----:B-12-4-:R-:W-:-:S12]  /*0620*/  UIADD3 UR8, UPT, UPT, -UR8, URZ, URZ ;  /* 0x000000ff08087290 */ /* 0x016fd8000fffe1ff */
.L_x_21:
[----:B-1-3--:R-:W1:Y:S01]  /*0630*/  MUFU.RCP64H R5, R7 ;  /* 0x0000000700057308 */ /* 0x00ae620000001800 */
[----:B------:R-:W-:Y:S01]  /*0640*/  HFMA2 R4, -RZ, RZ, 0, 5.9604644775390625e-08 ;  /* 0x00000001ff047431 */ /* 0x000fe200000001ff */
[----:B------:R-:W-:Y:S01]  /*0650*/  UMOV UR12, 0x3feead72 ;  /* 0x3feead72000c7882 */ /* 0x000fe20000000000 */
[----:B------:R-:W-:Y:S01]  /*0660*/  UMOV UR13, 0x3ff622cf ;  /* 0x3ff622cf000d7882 */ /* 0x000fe20000000000 */
[----:B------:R-:W2:Y:S04]  /*0670*/  LDC R15, c[0x0][0x388] ;  /* 0x0000e200ff0f7b82 */ /* 0x000ea80000000800 */
[----:B------:R-:W0:Y:S04]  /*0680*/  I2F.F64.U32 R2, UR4 ;  /* 0x0000000400027d12 */ /* 0x000e280008201800 */
[----:B------:R-:W3:Y:S01]  /*0690*/  LDC.64 R16, c[0x0][0x380] ;  /* 0x0000e000ff107b82 */ /* 0x000ee20000000a00 */
[----:B-1----:R-:W-:-:S02]  /*06a0*/  DFMA R10, -R6, R4, 1 ;  /* 0x3ff00000060a742b */ /* 0x002fc40000000104 */
[----:B0-----:R-:W-:-:S06]  /*06b0*/  DFMA R2, R8, -0.5, R2 ;  /* 0xbfe000000802782b */ /* 0x001fcc0000000002 */
[----:B------:R-:W-:Y:S02]  /*06c0*/  DFMA R10, R10, R10, R10 ;  /* 0x0000000a0a0a722b */ /* 0x000fe4000000000a */
[----:B------:R-:W-:-:S06]  /*06d0*/  DMUL R2, R2, UR12 ;  /* 0x0000000c02027c28 */ /* 0x000fcc0008000000 */
[----:B------:R-:W-:Y:S02]  /*06e0*/  DFMA R10, R4, R10, R4 ;  /* 0x0000000a040a722b */ /* 0x000fe40000000004 */
[----:B------:R-:W-:-:S06]  /*06f0*/  DMUL R18, R2, 64 ;  /* 0x4050000002127828 */ /* 0x000fcc0000000000 */
[----:B------:R-:W-:-:S08]  /*0700*/  DFMA R4, -R6, R10, 1 ;  /* 0x3ff000000604742b */ /* 0x000fd0000000010a */
[----:B------:R-:W-:Y:S01]  /*0710*/  DFMA R4, R10, R4, R10 ;  /* 0x000000040a04722b */ /* 0x000fe2000000000a */
[----:B------:R-:W-:-:S07]  /*0720*/  FSETP.GEU.AND P2, PT, |R19|, 6.5827683646048100446e-37, PT ;  /* 0x036000001300780b */ /* 0x000fce0003f4e200 */
[----:B------:R-:W-:-:S08]  /*0730*/  DMUL R2, R18, R4 ;  /* 0x0000000412027228 */ /* 0x000fd00000000000 */
[----:B------:R-:W-:-:S08]  /*0740*/  DFMA R10, -R6, R2, R18 ;  /* 0x00000002060a722b */ /* 0x000fd00000000112 */
[----:B------:R-:W-:Y:S01]  /*0750*/  DFMA R2, R4, R10, R2 ;  /* 0x0000000a0402722b */ /* 0x000fe20000000002 */
[----:B--2---:R-:W-:Y:S01]  /*0760*/  IMAD R5, R12, R15, UR4 ;  /* 0x000000040c057e24 */ /* 0x004fe2000f8e020f */
[----:B------:R-:W-:-:S03]  /*0770*/  UIADD3 UR4, UPT, UPT, UR4, 0x1, URZ ;  /* 0x0000000104047890 */ /* 0x000fc6000fffe0ff */
[----:B---3--:R-:W-:-:S03]  /*0780*/  IMAD.WIDE R4, R5, 0x4, R16 ;  /* 0x0000000405047825 */ /* 0x008fc600078e0210 */
[----:B------:R-:W-:Y:S02]  /*0790*/  ISETP.NE.AND P1, PT, R15, UR4, PT ;  /* 0x000000040f007c0c */ /* 0x000fe4000bf25270 */
        /* <DEDUP_REMOVED lines=9> */
.L_x_4:
[----:B------:R0:W5:Y:S01]  /*0830*/  LDG.E R15, desc[UR10][R4.64] ;  /* 0x0000000a040f7981 */ /* 0x000162000c1e1900 */
[----:B------:R0:W1:Y:S01]  /*0840*/  F2F.F32.F64 R16, R2 ;  /* 0x0000000200107310 */ /* 0x0000620000301000 */
[----:B------:R-:W-:Y:S01]  /*0850*/  MOV R10, UR6 ;  /* 0x00000006000a7c02 */ /* 0x000fe20008000f00 */
[----:B------:R-:W-:Y:S01]  /*0860*/  UMOV UR5, UR8 ;  /* 0x0000000800057c82 */ /* 0x000fe20008000000 */
[----:B------:R-:W-:-:S07]  /*0870*/  MOV R11, UR7 ;  /* 0x00000007000b7c02 */ /* 0x000fce0008000f00 */
.L_x_20:
[----:B------:R-:W2:Y:S01]  /*0880*/  LDG.E R0, desc[UR10][R10.64+-0x4] ;  /* 0xfffffc0a0a007981 */ /* 0x000ea2000c1e1900 */
[----:B------:R-:W3:Y:S03]  /*0890*/  LDC.64 R38, c[0x0][0x398] ;  /* 0x0000e600ff267b82 */ /* 0x000ee60000000a00 */
[----:B0-----:R-:W4:Y:S04]  /*08a0*/  LDG.E R2, desc[UR10][R10.64] ;  /* 0x0000000a0a027981 */ /* 0x001f28000c1e1900 */
[----:B------:R-:W3:Y:S01]  /*08b0*/  LDG.E R3, desc[UR10][R10.64+0x4] ;  /* 0x0000040a0a037981 */ /* 0x000ee2000c1e1900 */
[----:B--2---:R-:W-:Y:S02]  /*08c0*/  IMAD R21, R0, 0x3, RZ ;  /* 0x0000000300157824 */ /* 0x004fe400078e02ff */
[----:B----4-:R-:W-:-:S02]  /*08d0*/  IMAD R29, R2, 0x3, RZ ;  /* 0x00000003021d7824 */ /* 0x010fc400078e02ff */
[----:B---3--:R-:W-:-:S04]  /*08e0*/  IMAD.WIDE R20, R21, 0x4, R38 ;  /* 0x0000000415147825 */ /* 0x008fc800078e0226 */
[----:B------:R-:W-:Y:S01]  /*08f0*/  IMAD R3, R3, 0x3, RZ ;  /* 0x0000000303037824 */ /* 0x000fe200078e02ff */
[----:B------:R-:W1:Y:S01]  /*0900*/  LDG.E R30, desc[UR10][R20.64] ;  /* 0x0000000a141e7981 */ /* 0x000e62000c1e1900 */
[----:B------:R-:W-:-:S03]  /*0910*/  IMAD.WIDE R28, R29, 0x4, R38 ;  /* 0x000000041d1c7825 */ /* 0x000fc600078e0226 */
[----:B------:R-:W2:Y:S01]  /*0920*/  LDG.E R0, desc[UR10][R20.64+0x4] ;  /* 0x0000040a14007981 */ /* 0x000ea2000c1e1900 */
[----:B------:R-:W-:-:S03]  /*0930*/  IMAD.WIDE R38, R3, 0x4, R38 ;  /* 0x0000000403267825 */ /* 0x000fc600078e0226 */
[----:B------:R-:W3:Y:S04]  /*0940*/  LDG.E R19, desc[UR10][R28.64] ;  /* 0x0000000a1c137981 */ /* 0x000ee8000c1e1900 */
[----:B------:R-:W2:Y:S04]  /*0950*/  LDG.E R33, desc[UR10][R28.64+0x4] ;  /* 0x0000040a1c217981 */ /* 0x000ea8000c1e1900 */
[----:B------:R-:W4:Y:S04]  /*0960*/  LDG.E R25, desc[UR10][R38.64] ;  /* 0x0000000a26197981 */ /* 0x000f28000c1e1900 */
[----:B------:R0:W4:Y:S04]  /*0970*/  LDG.E R3, desc[UR10][R20.64+0x8] ;  /* 0x0000080a14037981 */ /* 0x000128000c1e1900 */
[----:B------:R-:W4:Y:S04]  /*0980*/  LDG.E R24, desc[UR10][R28.64+0x8] ;  /* 0x0000080a1c187981 */ /* 0x000f28000c1e1900 */
[----:B------:R-:W4:Y:S04]  /*0990*/  LDG.E R26, desc[UR10][R38.64+0x4] ;  /* 0x0000040a261a7981 */ /* 0x000f28000c1e1900 */
[----:B------:R-:W4:Y:S01]  /*09a0*/  LDG.E R23, desc[UR10][R38.64+0x8] ;  /* 0x0000080a26177981 */ /* 0x000f22000c1e1900 */
[----:B------:R-:W-:Y:S01]  /*09b0*/  BSSY.RECONVERGENT B0, `(.L_x_5) ;  /* 0x00000a9000007945 */ /* 0x000fe20003800200 */
[----:B-1----:R-:W-:Y:S01]  /*09c0*/  FADD R17, R16, -R30 ;  /* 0x8000001e10117221 */ /* 0x002fe20000000000 */
[----:B---3--:R-:W-:Y:S01]  /*09d0*/  FADD R36, -R30, R19 ;  /* 0x000000131e247221 */ /* 0x008fe20000000100 */
[----:B--2---:R-:W-:Y:S01]  /*09e0*/  FADD R37, -R0, R33 ;  /* 0x0000002100257221 */ /* 0x004fe20000000100 */
[----:B----4-:R-:W-:Y:S01]  /*09f0*/  FADD R30, R30, -R25 ;  /* 0x800000191e1e7221 */ /* 0x010fe20000000000 */
[----:B------:R-:W-:-:S03]  /*0a00*/  FADD R18, R13, -R0 ;  /* 0x800000000d127221 */ /* 0x000fc60000000000 */
[----:B0-----:R-:W-:Y:S01]  /*0a10*/  FMUL R21, R37, R30 ;  /* 0x0000001e25157220 */ /* 0x001fe20000400000 */
[----:B------:R-:W-:Y:S01]  /*0a20*/  FADD R31, R16, -R19 ;  /* 0x80000013101f7221 */ /* 0x000fe20000000000 */
[----:B------:R-:W-:Y:S01]  /*0a30*/  FADD R35, -R3, R24 ;  /* 0x0000001803237221 */ /* 0x000fe20000000100 */
[----:B------:R-:W-:Y:S01]  /*0a40*/  FADD R34, -R19, R25 ;  /* 0x0000001913227221 */ /* 0x000fe20000000100 */
[----:B------:R-:W-:Y:S01]  /*0a50*/  FADD R29, R0, -R26 ;  /* 0x8000001a001d7221 */ /* 0x000fe20000000000 */
[----:B------:R-:W-:-:S03]  /*0a60*/  FADD R28, R3, -R23 ;  /* 0x80000017031c7221 */ /* 0x000fc60000000000 */
[-C--:B------:R-:W-:Y:S01]  /*0a70*/  FMUL R20, R35, R29.reuse ;  /* 0x0000001d23147220 */ /* 0x080fe20000400000 */
[C---:B------:R-:W-:Y:S01]  /*0a80*/  FFMA R19, R36.reuse, R29, -R21 ;  /* 0x0000001d24137223 */ /* 0x040fe20000000815 */
[-C--:B------:R-:W-:Y:S02]  /*0a90*/  FMUL R0, R36, R28.reuse ;  /* 0x0000001c24007220 */ /* 0x080fe40000400000 */
[----:B------:R-:W-:Y:S01]  /*0aa0*/  FFMA R20, R37, R28, -R20 ;  /* 0x0000001c25147223 */ /* 0x000fe20000000814 */
[----:B------:R-:W-:Y:S01]  /*0ab0*/  FADD R27, -R24, R23 ;  /* 0x00000017181b7221 */ /* 0x000fe20000000100 */
[-C--:B------:R-:W-:Y:S01]  /*0ac0*/  FMUL R38, R34, R19.reuse ;  /* 0x0000001322267220 */ /* 0x080fe20000400000 */
[----:B------:R-:W-:Y:S01]  /*0ad0*/  FFMA R21, R35, R30, -R0 ;  /* 0x0000001e23157223 */ /* 0x000fe20000000800 */
[----:B------:R-:W-:Y:S01]  /*0ae0*/  FMUL R2, R36, R19 ;  /* 0x0000001324027220 */ /* 0x000fe20000400000 */
[----:B------:R-:W-:Y:S01]  /*0af0*/  FADD R32, R13, -R33 ;  /* 0x800000210d207221 */ /* 0x000fe20000000000 */
[----:B------:R-:W-:Y:S01]  /*0b00*/  FADD R33, -R33, R26 ;  /* 0x0000001a21217221 */ /* 0x000fe20000000100 */
[C---:B------:R-:W-:Y:S01]  /*0b10*/  FMUL R22, R27.reuse, R21 ;  /* 0x000000151b167220 */ /* 0x040fe20000400000 */
[-C--:B------:R-:W-:Y:S01]  /*0b20*/  FFMA R41, R27, R20.reuse, -R38 ;  /* 0x000000141b297223 */ /* 0x080fe20000000826 */
[----:B------:R-:W-:Y:S01]  /*0b30*/  FMUL R43, R30, R19 ;  /* 0x000000131e2b7220 */ /* 0x000fe20000400000 */
[C---:B------:R-:W-:Y:S01]  /*0b40*/  FMUL R0, R35.reuse, R21 ;  /* 0x0000001523007220 */ /* 0x040fe20000400000 */
[-C--:B------:R-:W-:Y:S01]  /*0b50*/  FFMA R39, R35, R20.reuse, -R2 ;  /* 0x0000001423277223 */ /* 0x080fe20000000802 */
[----:B------:R-:W-:Y:S01]  /*0b60*/  FFMA R22, R33, R19, -R22 ;  /* 0x0000001321167223 */ /* 0x000fe20000000816 */
[----:B------:R-:W-:Y:S01]  /*0b70*/  FMUL R38, R32, R41 ;  /* 0x0000002920267220 */ /* 0x000fe20000400000 */
[-C--:B------:R-:W-:Y:S01]  /*0b80*/  FFMA R45, R28, R20.reuse, -R43 ;  /* 0x000000141c2d7223 */ /* 0x080fe2000000082b */
[C---:B------:R-:W-:Y:S01]  /*0b90*/  FFMA R0, R37.reuse, R19, -R0 ;  /* 0x0000001325007223 */ /* 0x040fe20000000800 */
[----:B------:R-:W-:Y:S01]  /*0ba0*/  FMUL R2, R18, R39 ;  /* 0x0000002712027220 */ /* 0x000fe20000400000 */
[----:B------:R-:W-:Y:S01]  /*0bb0*/  FMUL R43, R37, R20 ;  /* 0x00000014252b7220 */ /* 0x000fe20000400000 */
[----:B------:R-:W-:Y:S01]  /*0bc0*/  FFMA R39, R31, R22, R38 ;  /* 0x000000161f277223 */ /* 0x000fe20000000026 */
[----:B------:R-:W-:Y:S01]  /*0bd0*/  FADD R22, R14, -R3 ;  /* 0x800000030e167221 */ /* 0x000fe20000000000 */
[----:B------:R-:W-:Y:S01]  /*0be0*/  FFMA R41, R17, R0, R2 ;  /* 0x0000000011297223 */ /* 0x000fe20000000002 */
[-C--:B------:R-:W-:Y:S01]  /*0bf0*/  FFMA R43, R36, R21.reuse, -R43 ;  /* 0x00000015242b7223 */ /* 0x080fe2000000082b */
[----:B------:R-:W-:Y:S01]  /*0c00*/  FADD R26, R13, -R26 ;  /* 0x8000001a0d1a7221 */ /* 0x000fe20000000000 */
[----:B------:R-:W-:Y:S01]  /*0c10*/  FMUL R0, R28, R21 ;  /* 0x000000151c007220 */ /* 0x000fe20000400000 */
[-C--:B------:R-:W-:Y:S01]  /*0c20*/  FMUL R3, R33, R20.reuse ;  /* 0x0000001421037220 */ /* 0x080fe20000400000 */
[----:B------:R-:W-:Y:S01]  /*0c30*/  FFMA R41, R22, R43, R41 ;  /* 0x0000002b16297223 */ /* 0x000fe20000000029 */
[----:B------:R-:W-:Y:S01]  /*0c40*/  FADD R25, R16, -R25 ;  /* 0x8000001910197221 */ /* 0x000fe20000000000 */
[C---:B------:R-:W-:Y:S01]  /*0c50*/  FFMA R0, R29.reuse, R19, -R0 ;  /* 0x000000131d007223 */ /* 0x040fe20000000800 */
[----:B------:R-:W-:Y:S01]  /*0c60*/  FMUL R2, R26, R45 ;  /* 0x0000002d1a027220 */ /* 0x000fe20000400000 */
[----:B------:R-:W-:Y:S01]  /*0c70*/  FADD R24, R14, -R24 ;  /* 0x800000180e187221 */ /* 0x000fe20000000000 */
[----:B------:R-:W-:Y:S01]  /*0c80*/  FMUL R43, R29, R20 ;  /* 0x000000141d2b7220 */ /* 0x000fe20000400000 */
[-C--:B------:R-:W-:Y:S01]  /*0c90*/  FFMA R3, R34, R21.reuse, -R3 ;  /* 0x0000001522037223 */ /* 0x080fe20000000803 */
[----:B------:R-:W-:Y:S01]  /*0ca0*/  FFMA R0, R25, R0, R2 ;  /* 0x0000000019007223 */ /* 0x000fe20000000002 */
[----:B------:R-:W-:Y:S01]  /*0cb0*/  FADD R23, R14, -R23 ;  /* 0x800000170e177221 */ /* 0x000fe20000000000 */
[----:B------:R-:W-:Y:S01]  /*0cc0*/  FFMA R43, R30, R21, -R43 ;  /* 0x000000151e2b7223 */ /* 0x000fe2000000082b */
[----:B------:R-:W-:Y:S01]  /*0cd0*/  FFMA R3, R24, R3, R39 ;  /* 0x0000000318037223 */ /* 0x000fe20000000027 */
[----:B------:R-:W-:-:S02]  /*0ce0*/  FSET.BF.GT.AND R2, R41, RZ, PT ;  /* 0x000000ff2902720a */ /* 0x000fc40003804000 */
[----:B------:R-:W-:Y:S01]  /*0cf0*/  FFMA R43, R23, R43, R0 ;  /* 0x0000002b172b7223 */ /* 0x000fe20000000000 */
[----:B------:R-:W-:Y:S02]  /*0d00*/  FSET.BF.LT.AND R41, R41, RZ, PT ;  /* 0x000000ff2929720a */ /* 0x000fe40003801000 */
[C---:B------:R-:W-:Y:S02]  /*0d10*/  FSET.BF.GT.AND R0, R3.reuse, RZ, PT ;  /* 0x000000ff0300720a */ /* 0x040fe40003804000 */
[----:B------:R-:W-:Y:S02]  /*0d20*/  FSET.BF.LT.AND R3, R3, RZ, PT ;  /* 0x000000ff0303720a */ /* 0x000fe40003801000 */
[C---:B------:R-:W-:Y:S01]  /*0d30*/  FSET.BF.GT.AND R38, R43.reuse, RZ, PT ;  /* 0x000000ff2b26720a */ /* 0x040fe20003804000 */
[----:B------:R-:W-:Y:S01]  /*0d40*/  FADD R2, R2, -R41 ;  /* 0x8000002902027221 */ /* 0x000fe20000000000 */
[----:B------:R-:W-:Y:S01]  /*0d50*/  FSET.BF.LT.AND R43, R43, RZ, PT ;  /* 0x000000ff2b2b720a */ /* 0x000fe20003801000 */
[----:B------:R-:W-:-:S04]  /*0d60*/  FADD R3, R0, -R3 ;  /* 0x8000000300037221 */ /* 0x000fc80000000000 */
[----:B------:R-:W-:Y:S01]  /*0d70*/  FADD R43, R38, -R43 ;  /* 0x8000002b262b7221 */ /* 0x000fe20000000000 */
[----:B------:R-:W-:-:S04]  /*0d80*/  FADD R2, R2, R3 ;  /* 0x0000000302027221 */ /* 0x000fc80000000000 */
[----:B------:R-:W-:-:S05]  /*0d90*/  FADD R2, R2, R43 ;  /* 0x0000002b02027221 */ /* 0x000fca0000000000 */
[----:B------:R-:W-:-:S13]  /*0da0*/  FSETP.GEU.AND P0, PT, R2, 2, PT ;  /* 0x400000000200780b */ /* 0x000fda0003f0e000 */
[----:B------:R-:W-:Y:S05]  /*0db0*/  @!P0 BRA `(.L_x_6) ;  /* 0x00000000005c8947 */ /* 0x000fea0003800000 */
[----:B------:R-:W-:Y:S01]  /*0dc0*/  FMUL R3, R21, R21 ;  /* 0x0000001515037220 */ /* 0x000fe20000400000 */
[----:B------:R-:W-:Y:S03]  /*0dd0*/  BSSY.RECONVERGENT B1, `(.L_x_7) ;  /* 0x0000013000017945 */ /* 0x000fe60003800200 */
[----:B------:R-:W-:-:S04]  /*0de0*/  FFMA R0, R20, R20, R3 ;  /* 0x0000001414007223 */ /* 0x000fc80000000003 */
[----:B------:R-:W-:Y:S01]  /*0df0*/  FFMA R25, R19, R19, R0 ;  /* 0x0000001313197223 */ /* 0x000fe20000000000 */
[----:B------:R-:W-:-:S03]  /*0e00*/  FMUL R0, R18, R21 ;  /* 0x0000001512007220 */ /* 0x000fc60000400000 */
[----:B------:R-:W0:Y:S01]  /*0e10*/  MUFU.RCP R2, R25 ;  /* 0x0000001900027308 */ /* 0x000e220000001000 */
[----:B------:R-:W-:-:S04]  /*0e20*/  FFMA R3, R17, R20, R0 ;  /* 0x0000001411037223 */ /* 0x000fc80000000000 */
[----:B------:R-:W-:-:S04]  /*0e30*/  FFMA R3, R22, R19, R3 ;  /* 0x0000001316037223 */ /* 0x000fc80000000003 */
[----:B------:R-:W-:-:S04]  /*0e40*/  FMUL R0, R3, R3 ;  /* 0x0000000303007220 */ /* 0x000fc80000400000 */
[----:B------:R-:W1:Y:S01]  /*0e50*/  FCHK P0, R0, R25 ;  /* 0x0000001900007302 */ /* 0x000e620000000000 */
[----:B0-----:R-:W-:-:S04]  /*0e60*/  FFMA R23, -R25, R2, 1 ;  /* 0x3f80000019177423 */ /* 0x001fc80000000102 */
[----:B------:R-:W-:-:S04]  /*0e70*/  FFMA R23, R2, R23, R2 ;  /* 0x0000001702177223 */ /* 0x000fc80000000002 */
[----:B------:R-:W-:-:S04]  /*0e80*/  FFMA R2, R0, R23, RZ ;  /* 0x0000001700027223 */ /* 0x000fc800000000ff */
[----:B------:R-:W-:-:S04]  /*0e90*/  FFMA R3, -R25, R2, R0 ;  /* 0x0000000219037223 */ /* 0x000fc80000000100 */
[----:B------:R-:W-:Y:S01]  /*0ea0*/  FFMA R2, R23, R3, R2 ;  /* 0x0000000317027223 */ /* 0x000fe20000000002 */
[----:B-1----:R-:W-:Y:S06]  /*0eb0*/  @!P0 BRA `(.L_x_8) ;  /* 0x0000000000108947 */ /* 0x002fec0003800000 */
[----:B------:R-:W-:Y:S01]  /*0ec0*/  IMAD.MOV.U32 R3, RZ, RZ, R25 ;  /* 0x000000ffff037224 */ /* 0x000fe200078e0019 */
[----:B------:R-:W-:-:S07]  /*0ed0*/  MOV R2, 0xef0 ;  /* 0x00000ef000027802 */ /* 0x000fce0000000f00 */
[----:B-----5:R-:W-:Y:S05]  /*0ee0*/  CALL.REL.NOINC `($__internal_2_$__cuda_sm3x_div_rn_noftz_f32_slowpath) ;  /* 0x0000000c00a47944 */ /* 0x020fea0003c00000 */
[----:B------:R-:W-:-:S07]  /*0ef0*/  MOV R2, R0 ;  /* 0x0000000000027202 */ /* 0x000fce0000000f00 */
.L_x_8:
[----:B------:R-:W-:Y:S05]  /*0f00*/  BSYNC.RECONVERGENT B1 ;  /* 0x0000000000017941 */ /* 0x000fea0003800200 */
.L_x_7:
[----:B------:R-:W-:Y:S01]  /*0f10*/  MOV R0, R2 ;  /* 0x0000000200007202 */ /* 0x000fe20000000f00 */
[----:B------:R-:W-:Y:S06]  /*0f20*/  BRA `(.L_x_9) ;  /* 0x0000000400447947 */ /* 0x000fec0003800000 */
.L_x_6:
[C---:B------:R-:W-:Y:S01]  /*0f30*/  FMUL R3, R37.reuse, R37 ;  /* 0x0000002525037220 */ /* 0x040fe20000400000 */
[----:B------:R-:W-:Y:S03]  /*0f40*/  BSSY.RECONVERGENT B1, `(.L_x_10) ;  /* 0x0000012000017945 */ /* 0x000fe60003800200 */
[----:B------:R-:W-:Y:S01]  /*0f50*/  FFMA R0, R36, R36, R3 ;  /* 0x0000002424007223 */ /* 0x000fe20000000003 */
[----:B------:R-:W-:-:S03]  /*0f60*/  FMUL R3, R37, R18 ;  /* 0x0000001225037220 */ /* 0x000fc60000400000 */
[----:B------:R-:W-:Y:S01]  /*0f70*/  FFMA R39, R35, R35, R0 ;  /* 0x0000002323277223 */ /* 0x000fe20000000000 */
[----:B------:R-:W-:-:S03]  /*0f80*/  FFMA R0, R36, R17, R3 ;  /* 0x0000001124007223 */ /* 0x000fc60000000003 */
[----:B------:R-:W0:Y:S01]  /*0f90*/  MUFU.RCP R2, R39 ;  /* 0x0000002700027308 */ /* 0x000e220000001000 */
[----:B------:R-:W-:-:S07]  /*0fa0*/  FFMA R0, R35, R22, R0 ;  /* 0x0000001623007223 */ /* 0x000fce0000000000 */
[----:B------:R-:W1:Y:S01]  /*0fb0*/  FCHK P0, R0, R39 ;  /* 0x0000002700007302 */ /* 0x000e620000000000 */
[----:B0-----:R-:W-:-:S04]  /*0fc0*/  FFMA R3, -R39, R2, 1 ;  /* 0x3f80000027037423 */ /* 0x001fc80000000102 */
[----:B------:R-:W-:-:S04]  /*0fd0*/  FFMA R3, R2, R3, R2 ;  /* 0x0000000302037223 */ /* 0x000fc80000000002 */
[----:B------:R-:W-:-:S04]  /*0fe0*/  FFMA R2, R0, R3, RZ ;  /* 0x0000000300027223 */ /* 0x000fc800000000ff */
[----:B------:R-:W-:-:S04]  /*0ff0*/  FFMA R38, -R39, R2, R0 ;  /* 0x0000000227267223 */ /* 0x000fc80000000100 */
[----:B------:R-:W-:Y:S01]  /*1000*/  FFMA R2, R3, R38, R2 ;  /* 0x0000002603027223 */ /* 0x000fe20000000002 */
[----:B-1----:R-:W-:Y:S06]  /*1010*/  @!P0 BRA `(.L_x_11) ;  /* 0x0000000000108947 */ /* 0x002fec0003800000 */
[----:B------:R-:W-:Y:S02]  /*1020*/  MOV R3, R39 ;  /* 0x0000002700037202 */ /* 0x000fe40000000f00 */
[----:B------:R-:W-:-:S07]  /*1030*/  MOV R2, 0x1050 ;  /* 0x0000105000027802 */ /* 0x000fce0000000f00 */
[----:B-----5:R-:W-:Y:S05]  /*1040*/  CALL.REL.NOINC `($__internal_2_$__cuda_sm3x_div_rn_noftz_f32_slowpath) ;  /* 0x0000000c004c7944 */ /* 0x020fea0003c00000 */
[----:B------:R-:W-:-:S07]  /*1050*/  IMAD.MOV.U32 R2, RZ, RZ, R0 ;  /* 0x000000ffff027224 */ /* 0x000fce00078e0000 */
.L_x_11:
[----:B------:R-:W-:Y:S05]  /*1060*/  BSYNC.RECONVERGENT B1 ;  /* 0x0000000000017941 */ /* 0x000fea0003800200 */
.L_x_10:
[C---:B------:R-:W-:Y:S01]  /*1070*/  FMUL R3, R33.reuse, R33 ;  /* 0x0000002121037220 */ /* 0x040fe20000400000 */
[----:B------:R-:W-:Y:S01]  /*1080*/  FMUL R39, R33, R32 ;  /* 0x0000002021277220 */ /* 0x000fe20000400000 */
[----:B------:R-:W-:Y:S01]  /*1090*/  FADD.SAT R2, RZ, R2 ;  /* 0x00000002ff027221 */ /* 0x000fe20000002000 */
[----:B------:R-:W-:Y:S01]  /*10a0*/  BSSY.RECONVERGENT B1, `(.L_x_12) ;  /* 0x0000016000017945 */ /* 0x000fe20003800200 */
[----:B------:R-:W-:Y:S02]  /*10b0*/  FFMA R0, R34, R34, R3 ;  /* 0x0000002222007223 */ /* 0x000fe40000000003 */
[-C--:B------:R-:W-:Y:S01]  /*10c0*/  FFMA R37, R37, R2.reuse, -R18 ;  /* 0x0000000225257223 */ /* 0x080fe20000000812 */
[-C--:B------:R-:W-:Y:S01]  /*10d0*/  FFMA R36, R36, R2.reuse, -R17 ;  /* 0x0000000224247223 */ /* 0x080fe20000000811 */
[----:B------:R-:W-:Y:S01]  /*10e0*/  FFMA R3, R27, R27, R0 ;  /* 0x0000001b1b037223 */ /* 0x000fe20000000000 */
[----:B------:R-:W-:Y:S01]  /*10f0*/  FFMA R0, R34, R31, R39 ;  /* 0x0000001f22007223 */ /* 0x000fe20000000027 */
[----:B------:R-:W-:Y:S01]  /*1100*/  FMUL R37, R37, R37 ;  /* 0x0000002525257220 */ /* 0x000fe20000400000 */
[----:B------:R-:W-:Y:S01]  /*1110*/  FFMA R35, R35, R2, -R22 ;  /* 0x0000000223237223 */ /* 0x000fe20000000816 */
[----:B------:R-:W0:Y:S01]  /*1120*/  MUFU.RCP R38, R3 ;  /* 0x0000000300267308 */ /* 0x000e220000001000 */
[----:B------:R-:W-:Y:S01]  /*1130*/  FFMA R0, R27, R24, R0 ;  /* 0x000000181b007223 */ /* 0x000fe20000000000 */
[----:B------:R-:W-:-:S04]  /*1140*/  FFMA R36, R36, R36, R37 ;  /* 0x0000002424247223 */ /* 0x000fc80000000025 */
[----:B------:R-:W-:Y:S02]  /*1150*/  FFMA R35, R35, R35, R36 ;  /* 0x0000002323237223 */ /* 0x000fe40000000024 */
[----:B------:R-:W1:Y:S01]  /*1160*/  FCHK P0, R0, R3 ;  /* 0x0000000300007302 */ /* 0x000e620000000000 */
[----:B0-----:R-:W-:-:S04]  /*1170*/  FFMA R39, -R3, R38, 1 ;  /* 0x3f80000003277423 */ /* 0x001fc80000000126 */
[----:B------:R-:W-:-:S04]  /*1180*/  FFMA R39, R38, R39, R38 ;  /* 0x0000002726277223 */ /* 0x000fc80000000026 */
[----:B------:R-:W-:-:S04]  /*1190*/  FFMA R38, R0, R39, RZ ;  /* 0x0000002700267223 */ /* 0x000fc800000000ff */
[----:B------:R-:W-:-:S04]  /*11a0*/  FFMA R2, -R3, R38, R0 ;  /* 0x0000002603027223 */ /* 0x000fc80000000100 */
[----:B------:R-:W-:Y:S01]  /*11b0*/  FFMA R2, R39, R2, R38 ;  /* 0x0000000227027223 */ /* 0x000fe20000000026 */
[----:B-1----:R-:W-:Y:S06]  /*11c0*/  @!P0 BRA `(.L_x_13) ;  /* 0x00000000000c8947 */ /* 0x002fec0003800000 */
[----:B------:R-:W-:-:S07]  /*11d0*/  MOV R2, 0x11f0 ;  /* 0x000011f000027802 */ /* 0x000fce0000000f00 */
[----:B-----5:R-:W-:Y:S05]  /*11e0*/  CALL.REL.NOINC `($__internal_2_$__cuda_sm3x_div_rn_noftz_f32_slowpath) ;  /* 0x0000000800e47944 */ /* 0x020fea0003c00000 */
[----:B------:R-:W-:-:S07]  /*11f0*/  MOV R2, R0 ;  /* 0x0000000000027202 */ /* 0x000fce0000000f00 */
.L_x_13:
[----:B------:R-:W-:Y:S05]  /*1200*/  BSYNC.RECONVERGENT B1 ;  /* 0x0000000000017941 */ /* 0x000fea0003800200 */
.L_x_12:
[C---:B------:R-:W-:Y:S01]  /*1210*/  FMUL R3, R29.reuse, R29 ;  /* 0x0000001d1d037220 */ /* 0x040fe20000400000 */
[----:B------:R-:W-:Y:S01]  /*1220*/  FMUL R37, R29, R26 ;  /* 0x0000001a1d257220 */ /* 0x000fe20000400000 */
[----:B------:R-:W-:Y:S01]  /*1230*/  FADD.SAT R2, RZ, R2 ;  /* 0x00000002ff027221 */ /* 0x000fe20000002000 */
[----:B------:R-:W-:Y:S01]  /*1240*/  BSSY.RECONVERGENT B1, `(.L_x_14) ;  /* 0x0000017000017945 */ /* 0x000fe20003800200 */
[C---:B------:R-:W-:Y:S01]  /*1250*/  FFMA R3, R30.reuse, R30, R3 ;  /* 0x0000001e1e037223 */ /* 0x040fe20000000003 */
[----:B------:R-:W-:Y:S01]  /*1260*/  FFMA R37, R30, R25, R37 ;  /* 0x000000191e257223 */ /* 0x000fe20000000025 */
[-C--:B------:R-:W-:Y:S01]  /*1270*/  FFMA R32, R33, R2.reuse, -R32 ;  /* 0x0000000221207223 */ /* 0x080fe20000000820 */
[----:B------:R-:W-:Y:S01]  /*1280*/  FFMA R31, R34, R2, -R31 ;  /* 0x00000002221f7223 */ /* 0x000fe2000000081f */
[C---:B------:R-:W-:Y:S01]  /*1290*/  FFMA R3, R28.reuse, R28, R3 ;  /* 0x0000001c1c037223 */ /* 0x040fe20000000003 */
[----:B------:R-:W-:Y:S01]  /*12a0*/  FFMA R0, R28, R23, R37 ;  /* 0x000000171c007223 */ /* 0x000fe20000000025 */
[----:B------:R-:W-:Y:S01]  /*12b0*/  FMUL R32, R32, R32 ;  /* 0x0000002020207220 */ /* 0x000fe20000400000 */
[----:B------:R-:W-:Y:S01]  /*12c0*/  FFMA R2, R27, R2, -R24 ;  /* 0x000000021b027223 */ /* 0x000fe20000000818 */
[----:B------:R-:W0:Y:S02]  /*12d0*/  MUFU.RCP R36, R3 ;  /* 0x0000000300247308 */ /* 0x000e240000001000 */
[----:B------:R-:W-:-:S04]  /*12e0*/  FFMA R31, R31, R31, R32 ;  /* 0x0000001f1f1f7223 */ /* 0x000fc80000000020 */
[----:B------:R-:W-:Y:S02]  /*12f0*/  FFMA R2, R2, R2, R31 ;  /* 0x0000000202027223 */ /* 0x000fe4000000001f */
[----:B------:R-:W1:Y:S03]  /*1300*/  FCHK P0, R0, R3 ;  /* 0x0000000300007302 */ /* 0x000e660000000000 */
[----:B------:R-:W-:Y:S01]  /*1310*/  FMNMX R35, R35, R2, PT ;  /* 0x0000000223237209 */ /* 0x000fe20003800000 */
        /* <DEDUP_REMOVED lines=9> */
.L_x_15:
[----:B------:R-:W-:Y:S05]  /*13b0*/  BSYNC.RECONVERGENT B1 ;  /* 0x0000000000017941 */ /* 0x000fea0003800200 */
.L_x_14:
[----:B------:R-:W-:-:S04]  /*13c0*/  FADD.SAT R24, RZ, R24 ;  /* 0x00000018ff187221 */ /* 0x000fc80000002000 */
[-C--:B------:R-:W-:Y:S01]  /*13d0*/  FFMA R26, R29, R24.reuse, -R26 ;  /* 0x000000181d1a7223 */ /* 0x080fe2000000081a */
[-C--:B------:R-:W-:Y:S01]  /*13e0*/  FFMA R25, R30, R24.reuse, -R25 ;  /* 0x000000181e197223 */ /* 0x080fe20000000819 */
[----:B------:R-:W-:Y:S02]  /*13f0*/  FFMA R23, R28, R24, -R23 ;  /* 0x000000181c177223 */ /* 0x000fe40000000817 */
[----:B------:R-:W-:-:S04]  /*1400*/  FMUL R26, R26, R26 ;  /* 0x0000001a1a1a7220 */ /* 0x000fc80000400000 */
[----:B------:R-:W-:-:S04]  /*1410*/  FFMA R26, R25, R25, R26 ;  /* 0x00000019191a7223 */ /* 0x000fc8000000001a */
[----:B------:R-:W-:-:S05]  /*1420*/  FFMA R26, R23, R23, R26 ;  /* 0x00000017171a7223 */ /* 0x000fca000000001a */
[----:B------:R-:W-:-:S07]  /*1430*/  FMNMX R0, R35, R26, PT ;  /* 0x0000001a23007209 */ /* 0x000fce0003800000 */
.L_x_9:
[----:B------:R-:W-:Y:S05]  /*1440*/  BSYNC.RECONVERGENT B0 ;  /* 0x0000000000007941 */ /* 0x000fea0003800200 */
.L_x_5:
[----:B------:R-:W-:Y:S01]  /*1450*/  IADD3 R2, PT, PT, R0, -0xd000000, RZ ;  /* 0xf300000000027810 */ /* 0x000fe20007ffe0ff */
[----:B------:R0:W1:Y:S01]  /*1460*/  MUFU.RSQ R23, R0 ;  /* 0x0000000000177308 */ /* 0x0000620000001400 */
[----:B------:R-:W-:Y:S02]  /*1470*/  BSSY.RECONVERGENT B0, `(.L_x_16) ;  /* 0x000000c000007945 */ /* 0x000fe40003800200 */
[----:B------:R-:W-:-:S13]  /*1480*/  ISETP.GT.U32.AND P0, PT, R2, 0x727fffff, PT ;  /* 0x727fffff0200780c */ /* 0x000fda0003f04070 */
[----:B0-----:R-:W-:Y:S05]  /*1490*/  @!P0 BRA `(.L_x_17) ;  /* 0x0000000000148947 */ /* 0x001fea0003800000 */
[----:B------:R-:W-:Y:S01]  /*14a0*/  BSSY.RECONVERGENT B1, `(.L_x_18) ;  /* 0x0000003000017945 */ /* 0x000fe20003800200 */
[----:B------:R-:W-:-:S07]  /*14b0*/  MOV R26, 0x14d0 ;  /* 0x000014d0001a7802 */ /* 0x000fce0000000f00 */
[----:B-1---5:R-:W-:Y:S05]  /*14c0*/  CALL.REL.NOINC `($__internal_1_$__cuda_sm20_sqrt_rn_f32_slowpath) ;  /* 0x0000000400d07944 */ /* 0x022fea0003c00000 */
[----:B------:R-:W-:Y:S05]  /*14d0*/  BSYNC.RECONVERGENT B1 ;  /* 0x0000000000017941 */ /* 0x000fea0003800200 */
.L_x_18:
[----:B------:R-:W-:Y:S05]  /*14e0*/  BRA `(.L_x_19) ;  /* 0x0000000000107947 */ /* 0x000fea0003800000 */
.L_x_17:
[C---:B-1----:R-:W-:Y:S01]  /*14f0*/  FMUL.FTZ R3, R23.reuse, R0 ;  /* 0x0000000017037220 */ /* 0x042fe20000410000 */
[----:B------:R-:W-:-:S03]  /*1500*/  FMUL.FTZ R2, R23, 0.5 ;  /* 0x3f00000017027820 */ /* 0x000fc60000410000 */
[----:B------:R-:W-:-:S04]  /*1510*/  FFMA R0, -R3, R3, R0 ;  /* 0x0000000303007223 */ /* 0x000fc80000000100 */
[----:B------:R-:W-:-:S07]  /*1520*/  FFMA R0, R0, R2, R3 ;  /* 0x0000000200007223 */ /* 0x000fce0000000003 */
.L_x_19:
[----:B------:R-:W-:Y:S05]  /*1530*/  BSYNC.RECONVERGENT B0 ;  /* 0x0000000000007941 */ /* 0x000fea0003800200 */
.L_x_16:
[----:B------:R-:W-:Y:S01]  /*1540*/  FMUL R18, R18, R21 ;  /* 0x0000001512127220 */ /* 0x000fe20000400000 */
[----:B------:R-:W-:Y:S01]  /*1550*/  UIADD3 UR5, UPT, UPT, UR5, 0x1, URZ ;  /* 0x0000000105057890 */ /* 0x000fe2000fffe0ff */
[----:B------:R-:W-:Y:S02]  /*1560*/  IADD3 R10, P2, PT, R10, 0xc, RZ ;  /* 0x0000000c0a0a7810 */ /* 0x000fe40007f5e0ff */
[----:B------:R-:W-:Y:S01]  /*1570*/  FFMA R17, R17, R20, R18 ;  /* 0x0000001411117223 */ /* 0x000fe20000000012 */
[----:B------:R-:W-:Y:S02]  /*1580*/  UISETP.NE.AND UP0, UPT, UR5, URZ, UPT ;  /* 0x000000ff0500728c */ /* 0x000fe4000bf05270 */
[----:B------:R-:W-:Y:S02]  /*1590*/  IMAD.X R11, RZ, RZ, R11, P2 ;  /* 0x000000ffff0b7224 */ /* 0x000fe400010e060b */
[----:B------:R-:W-:-:S05]  /*15a0*/  FFMA R17, R22, R19, R17 ;  /* 0x0000001316117223 */ /* 0x000fca0000000011 */
[C---:B------:R-:W-:Y:S02]  /*15b0*/  FSET.BF.GT.AND R2, R17.reuse, RZ, PT ;  /* 0x000000ff1102720a */ /* 0x040fe40003804000 */
[----:B------:R-:W-:-:S05]  /*15c0*/  FSET.BF.LT.AND R3, R17, RZ, PT ;  /* 0x000000ff1103720a */ /* 0x000fca0003801000 */
[----:B------:R-:W-:-:S04]  /*15d0*/  FADD R3, R2, -R3 ;  /* 0x8000000302037221 */ /* 0x000fc80000000000 */
[----:B------:R-:W-:-:S05]  /*15e0*/  FMUL R0, R3, R0 ;  /* 0x0000000003007220 */ /* 0x000fca0000400000 */
[----:B-----5:R-:W-:-:S04]  /*15f0*/  FSETP.GEU.AND P0, PT, |R0|, |R15|, PT ;  /* 0x4000000f0000720b */ /* 0x020fc80003f0e200 */
[----:B------:R-:W-:Y:S01]  /*1600*/  FSEL R15, R0, R15, !P0 ;  /* 0x0000000f000f7208 */ /* 0x000fe20004000000 */
[----:B------:R-:W-:Y:S08]  /*1610*/  BRA.U UP0, `(.L_x_20) ;  /* 0xfffffff100987547 */ /* 0x000ff0000b83ffff */
[----:B------:R1:W-:Y:S01]  /*1620*/  STG.E desc[UR10][R4.64], R15 ;  /* 0x0000000f04007986 */ /* 0x0003e2000c10190a */
[----:B------:R-:W-:Y:S05]  /*1630*/  @P1 BRA `(.L_x_21) ;  /* 0xffffffec00fc1947 */ /* 0x000fea000383ffff */
[----:B------:R-:W-:Y:S05]  /*1640*/  EXIT ;  /* 0x000000000000794d */ /* 0x000fea0003800000 */
        .weak           $__internal_0_$__cuda_sm20_div_rn_f64_full
        .type           $__internal_0_$__cuda_sm20_div_rn_f64_full,@function
        .size           $__internal_0_$__cuda_sm20_div_rn_f64_full,($__internal_1_$__cuda_sm20_sqrt_rn_f32_slowpath - $__internal_0_$__cuda_sm20_div_rn_f64_full)
$__internal_0_$__cuda_sm20_div_rn_f64_full:
[C---:B------:R-:W-:Y:S01]  /*1650*/  FSETP.GEU.AND P0, PT, |R11|.reuse, 1.469367938527859385e-39, PT ;  /* 0x001000000b00780b */ /* 0x040fe20003f0e200 */
[----:B------:R-:W-:Y:S01]  /*1660*/  BSSY.RECONVERGENT B1, `(.L_x_22) ;  /* 0x0000056000017945 */ /* 0x000fe20003800200 */
[----:B------:R-:W-:Y:S02]  /*1670*/  LOP3.LUT R2, R11, 0x800fffff, RZ, 0xc0, !PT ;  /* 0x800fffff0b027812 */ /* 0x000fe400078ec0ff */
[----:B------:R-:W-:Y:S02]  /*1680*/  MOV R18, 0x1 ;  /* 0x0000000100127802 */ /* 0x000fe40000000f00 */
[----:B------:R-:W-:Y:S02]  /*1690*/  LOP3.LUT R3, R2, 0x3ff00000, RZ, 0xfc, !PT ;  /* 0x3ff0000002037812 */ /* 0x000fe400078efcff */
[----:B------:R-:W-:Y:S02]  /*16a0*/  MOV R2, R10 ;  /* 0x0000000a00027202 */ /* 0x000fe40000000f00 */
[----:B------:R-:W-:-:S02]  /*16b0*/  FSETP.GEU.AND P3, PT, |R17|, 1.469367938527859385e-39, PT ;  /* 0x001000001100780b */ /* 0x000fc40003f6e200 */
[----:B------:R-:W-:Y:S01]  /*16c0*/  LOP3.LUT R15, R17, 0x7ff00000, RZ, 0xc0, !PT ;  /* 0x7ff00000110f7812 */ /* 0x000fe200078ec0ff */
[----:B------:R-:W-:Y:S01]  /*16d0*/  @!P0 DMUL R2, R10, 8.98846567431157953865e+307 ;  /* 0x7fe000000a028828 */ /* 0x000fe20000000000 */
[----:B------:R-:W-:Y:S02]  /*16e0*/  LOP3.LUT R28, R11, 0x7ff00000, RZ, 0xc0, !PT ;  /* 0x7ff000000b1c7812 */ /* 0x000fe400078ec0ff */
[----:B------:R-:W-:Y:S02]  /*16f0*/  MOV R21, 0x1ca00000 ;  /* 0x1ca0000000157802 */ /* 0x000fe40000000f00 */
[----:B------:R-:W-:Y:S01]  /*1700*/  ISETP.GE.U32.AND P2, PT, R15, R28, PT ;  /* 0x0000001c0f00720c */ /* 0x000fe20003f46070 */
[----:B------:R-:W0:Y:S01]  /*1710*/  MUFU.RCP64H R19, R3 ;  /* 0x0000000300137308 */ /* 0x000e220000001800 */
[----:B------:R-:W-:-:S03]  /*1720*/  MOV R29, R15 ;  /* 0x0000000f001d7202 */ /* 0x000fc60000000f00 */
[----:B------:R-:W-:Y:S02]  /*1730*/  @!P3 LOP3.LUT R24, R11, 0x7ff00000, RZ, 0xc0, !PT ;  /* 0x7ff000000b18b812 */ /* 0x000fe400078ec0ff */
[----:B------:R-:W-:Y:S02]  /*1740*/  @!P0 LOP3.LUT R28, R3, 0x7ff00000, RZ, 0xc0, !PT ;  /* 0x7ff00000031c8812 */ /* 0x000fe400078ec0ff */
[----:B------:R-:W-:-:S03]  /*1750*/  @!P3 ISETP.GE.U32.AND P4, PT, R15, R24, PT ;  /* 0x000000180f00b20c */ /* 0x000fc60003f86070 */
[----:B------:R-:W-:Y:S01]  /*1760*/  VIADD R31, R28, 0xffffffff ;  /* 0xffffffff1c1f7836 */ /* 0x000fe20000000000 */
[----:B0-----:R-:W-:-:S08]  /*1770*/  DFMA R22, R18, -R2, 1 ;  /* 0x3ff000001216742b */ /* 0x001fd00000000802 */
[----:B------:R-:W-:-:S08]  /*1780*/  DFMA R22, R22, R22, R22 ;  /* 0x000000161616722b */ /* 0x000fd00000000016 */
[----:B------:R-:W-:Y:S01]  /*1790*/  DFMA R24, R18, R22, R18 ;  /* 0x000000161218722b */ /* 0x000fe20000000012 */
[C---:B------:R-:W-:Y:S01]  /*17a0*/  @!P3 SEL R23, R21.reuse, 0x63400000, !P4 ;  /* 0x634000001517b807 */ /* 0x040fe20006000000 */
[----:B------:R-:W-:Y:S01]  /*17b0*/  IMAD.MOV.U32 R18, RZ, RZ, R16 ;  /* 0x000000ffff127224 */ /* 0x000fe200078e0010 */
[----:B------:R-:W-:Y:S02]  /*17c0*/  SEL R19, R21, 0x63400000, !P2 ;  /* 0x6340000015137807 */ /* 0x000fe40005000000 */
[--C-:B------:R-:W-:Y:S02]  /*17d0*/  @!P3 LOP3.LUT R23, R23, 0x80000000, R17.reuse, 0xf8, !PT ;  /* 0x800000001717b812 */ /* 0x100fe400078ef811 */
[----:B------:R-:W-:Y:S01]  /*17e0*/  LOP3.LUT R19, R19, 0x800fffff, R17, 0xf8, !PT ;  /* 0x800fffff13137812 */ /* 0x000fe200078ef811 */
[----:B------:R-:W-:Y:S01]  /*17f0*/  DFMA R26, R24, -R2, 1 ;  /* 0x3ff00000181a742b */ /* 0x000fe20000000802 */
[----:B------:R-:W-:Y:S02]  /*1800*/  @!P3 LOP3.LUT R23, R23, 0x100000, RZ, 0xfc, !PT ;  /* 0x001000001717b812 */ /* 0x000fe400078efcff */
[----:B------:R-:W-:-:S05]  /*1810*/  @!P3 MOV R22, RZ ;  /* 0x000000ff0016b202 */ /* 0x000fca0000000f00 */
[----:B------:R-:W-:Y:S02]  /*1820*/  DFMA R26, R24, R26, R24 ;  /* 0x0000001a181a722b */ /* 0x000fe40000000018 */
[----:B------:R-:W-:-:S08]  /*1830*/  @!P3 DFMA R18, R18, 2, -R22 ;  /* 0x400000001212b82b */ /* 0x000fd00000000816 */
[----:B------:R-:W-:Y:S02]  /*1840*/  DMUL R22, R26, R18 ;  /* 0x000000121a167228 */ /* 0x000fe40000000000 */
[----:B------:R-:W-:-:S04]  /*1850*/  @!P3 LOP3.LUT R29, R19, 0x7ff00000, RZ, 0xc0, !PT ;  /* 0x7ff00000131db812 */ /* 0x000fc800078ec0ff */
[----:B------:R-:W-:Y:S02]  /*1860*/  IADD3 R30, PT, PT, R29, -0x1, RZ ;  /* 0xffffffff1d1e7810 */ /* 0x000fe40007ffe0ff */
[----:B------:R-:W-:Y:S02]  /*1870*/  DFMA R24, R22, -R2, R18 ;  /* 0x800000021618722b */ /* 0x000fe40000000012 */
[----:B------:R-:W-:-:S04]  /*1880*/  ISETP.GT.U32.AND P0, PT, R30, 0x7feffffe, PT ;  /* 0x7feffffe1e00780c */ /* 0x000fc80003f04070 */
[----:B------:R-:W-:Y:S02]  /*1890*/  ISETP.GT.U32.OR P0, PT, R31, 0x7feffffe, P0 ;  /* 0x7feffffe1f00780c */ /* 0x000fe40000704470 */
[----:B------:R-:W-:-:S11]  /*18a0*/  DFMA R22, R26, R24, R22 ;  /* 0x000000181a16722b */ /* 0x000fd60000000016 */
[----:B------:R-:W-:Y:S05]  /*18b0*/  @P0 BRA `(.L_x_23) ;  /* 0x00000000006c0947 */ /* 0x000fea0003800000 */
[----:B------:R-:W-:-:S04]  /*18c0*/  LOP3.LUT R24, R11, 0x7ff00000, RZ, 0xc0, !PT ;  /* 0x7ff000000b187812 */ /* 0x000fc800078ec0ff */
[CC--:B------:R-:W-:Y:S02]  /*18d0*/  VIADDMNMX R16, R15.reuse, -R24.reuse, 0xb9600000, !PT ;  /* 0xb96000000f107446 */ /* 0x0c0fe40007800918 */
[----:B------:R-:W-:Y:S02]  /*18e0*/  ISETP.GE.U32.AND P0, PT, R15, R24, PT ;  /* 0x000000180f00720c */ /* 0x000fe40003f06070 */
[----:B------:R-:W-:Y:S02]  /*18f0*/  VIMNMX R16, PT, PT, R16, 0x46a00000, PT ;  /* 0x46a0000010107848 */ /* 0x000fe40003fe0100 */
[----:B------:R-:W-:-:S04]  /*1900*/  SEL R15, R21, 0x63400000, !P0 ;  /* 0x63400000150f7807 */ /* 0x000fc80004000000 */
[----:B------:R-:W-:Y:S02]  /*1910*/  IADD3 R15, PT, PT, -R15, R16, RZ ;  /* 0x000000100f0f7210 */ /* 0x000fe40007ffe1ff */
[----:B------:R-:W-:Y:S02]  /*1920*/  MOV R16, RZ ;  /* 0x000000ff00107202 */ /* 0x000fe40000000f00 */
[----:B------:R-:W-:-:S06]  /*1930*/  IADD3 R17, PT, PT, R15, 0x7fe00000, RZ ;  /* 0x7fe000000f117810 */ /* 0x000fcc0007ffe0ff */
[----:B------:R-:W-:-:S10]  /*1940*/  DMUL R24, R22, R16 ;  /* 0x0000001016187228 */ /* 0x000fd40000000000 */
[----:B------:R-:W-:-:S13]  /*1950*/  FSETP.GTU.AND P0, PT, |R25|, 1.469367938527859385e-39, PT ;  /* 0x001000001900780b */ /* 0x000fda0003f0c200 */
[----:B------:R-:W-:Y:S05]  /*1960*/  @P0 BRA `(.L_x_24) ;  /* 0x0000000000940947 */ /* 0x000fea0003800000 */
[----:B------:R-:W-:Y:S01]  /*1970*/  DFMA R2, R22, -R2, R18 ;  /* 0x800000021602722b */ /* 0x000fe20000000012 */
[----:B------:R-:W-:-:S09]  /*1980*/  IMAD.MOV.U32 R16, RZ, RZ, RZ ;  /* 0x000000ffff107224 */ /* 0x000fd200078e00ff */
[C---:B------:R-:W-:Y:S02]  /*1990*/  FSETP.NEU.AND P0, PT, R3.reuse, RZ, PT ;  /* 0x000000ff0300720b */ /* 0x040fe40003f0d000 */
[----:B------:R-:W-:-:S04]  /*19a0*/  LOP3.LUT R11, R3, 0x80000000, R11, 0x48, !PT ;  /* 0x80000000030b7812 */ /* 0x000fc800078e480b */
[----:B------:R-:W-:-:S07]  /*19b0*/  LOP3.LUT R17, R11, R17, RZ, 0xfc, !PT ;  /* 0x000000110b117212 */ /* 0x000fce00078efcff */
[----:B------:R-:W-:Y:S05]  /*19c0*/  @!P0 BRA `(.L_x_24) ;  /* 0x00000000007c8947 */ /* 0x000fea0003800000 */
[----:B------:R-:W-:Y:S01]  /*19d0*/  IADD3 R3, PT, PT, -R15, RZ, RZ ;  /* 0x000000ff0f037210 */ /* 0x000fe20007ffe1ff */
[----:B------:R-:W-:Y:S01]  /*19e0*/  DMUL.RP R16, R22, R16 ;  /* 0x0000001016107228 */ /* 0x000fe20000008000 */
[----:B------:R-:W-:-:S06]  /*19f0*/  MOV R2, RZ ;  /* 0x000000ff00027202 */ /* 0x000fcc0000000f00 */
[----:B------:R-:W-:-:S03]  /*1a00*/  DFMA R2, R24, -R2, R22 ;  /* 0x800000021802722b */ /* 0x000fc60000000016 */
[----:B------:R-:W-:-:S03]  /*1a10*/  LOP3.LUT R11, R17, R11, RZ, 0x3c, !PT ;  /* 0x0000000b110b7212 */ /* 0x000fc600078e3cff */
[----:B------:R-:W-:-:S04]  /*1a20*/  IADD3 R2, PT, PT, -R15, -0x43300000, RZ ;  /* 0xbcd000000f027810 */ /* 0x000fc80007ffe1ff */
[----:B------:R-:W-:-:S04]  /*1a30*/  FSETP.NEU.AND P0, PT, |R3|, R2, PT ;  /* 0x000000020300720b */ /* 0x000fc80003f0d200 */
[----:B------:R-:W-:Y:S02]  /*1a40*/  FSEL R24, R16, R24, !P0 ;  /* 0x0000001810187208 */ /* 0x000fe40004000000 */
[----:B------:R-:W-:Y:S01]  /*1a50*/  FSEL R25, R11, R25, !P0 ;  /* 0x000000190b197208 */ /* 0x000fe20004000000 */
[----:B------:R-:W-:Y:S06]  /*1a60*/  BRA `(.L_x_24) ;  /* 0x0000000000547947 */ /* 0x000fec0003800000 */
.L_x_23:
[----:B------:R-:W-:-:S14]  /*1a70*/  DSETP.NAN.AND P0, PT, R16, R16, PT ;  /* 0x000000101000722a */ /* 0x000fdc0003f08000 */
[----:B------:R-:W-:Y:S05]  /*1a80*/  @P0 BRA `(.L_x_25) ;  /* 0x0000000000440947 */ /* 0x000fea0003800000 */
[----:B------:R-:W-:-:S14]  /*1a90*/  DSETP.NAN.AND P0, PT, R10, R10, PT ;  /* 0x0000000a0a00722a */ /* 0x000fdc0003f08000 */
[----:B------:R-:W-:Y:S05]  /*1aa0*/  @P0 BRA `(.L_x_26) ;  /* 0x0000000000300947 */ /* 0x000fea0003800000 */
[----:B------:R-:W-:Y:S01]  /*1ab0*/  ISETP.NE.AND P0, PT, R29, R28, PT ;  /* 0x0000001c1d00720c */ /* 0x000fe20003f05270 */
[----:B------:R-:W-:Y:S01]  /*1ac0*/  IMAD.MOV.U32 R25, RZ, RZ, -0x80000 ;  /* 0xfff80000ff197424 */ /* 0x000fe200078e00ff */
[----:B------:R-:W-:-:S11]  /*1ad0*/  MOV R24, 0x0 ;  /* 0x0000000000187802 */ /* 0x000fd60000000f00 */
[----:B------:R-:W-:Y:S05]  /*1ae0*/  @!P0 BRA `(.L_x_24) ;  /* 0x0000000000348947 */ /* 0x000fea0003800000 */
[----:B------:R-:W-:Y:S02]  /*1af0*/  ISETP.NE.AND P0, PT, R29, 0x7ff00000, PT ;  /* 0x7ff000001d00780c */ /* 0x000fe40003f05270 */
[----:B------:R-:W-:Y:S02]  /*1b00*/  LOP3.LUT R25, R17, 0x80000000, R11, 0x48, !PT ;  /* 0x8000000011197812 */ /* 0x000fe400078e480b */
[----:B------:R-:W-:-:S13]  /*1b10*/  ISETP.EQ.OR P0, PT, R28, RZ, !P0 ;  /* 0x000000ff1c00720c */ /* 0x000fda0004702670 */
[----:B------:R-:W-:Y:S02]  /*1b20*/  @P0 LOP3.LUT R2, R25, 0x7ff00000, RZ, 0xfc, !PT ;  /* 0x7ff0000019020812 */ /* 0x000fe400078efcff */
[----:B------:R-:W-:Y:S02]  /*1b30*/  @!P0 MOV R24, RZ ;  /* 0x000000ff00188202 */ /* 0x000fe40000000f00 */
[----:B------:R-:W-:Y:S02]  /*1b40*/  @P0 MOV R24, RZ ;  /* 0x000000ff00180202 */ /* 0x000fe40000000f00 */
[----:B------:R-:W-:Y:S01]  /*1b50*/  @P0 MOV R25, R2 ;  /* 0x0000000200190202 */ /* 0x000fe20000000f00 */
[----:B------:R-:W-:Y:S06]  /*1b60*/  BRA `(.L_x_24) ;  /* 0x0000000000147947 */ /* 0x000fec0003800000 */
.L_x_26:
[----:B------:R-:W-:Y:S01]  /*1b70*/  LOP3.LUT R25, R11, 0x80000, RZ, 0xfc, !PT ;  /* 0x000800000b197812 */ /* 0x000fe200078efcff */
[----:B------:R-:W-:Y:S01]  /*1b80*/  IMAD.MOV.U32 R24, RZ, RZ, R10 ;  /* 0x000000ffff187224 */ /* 0x000fe200078e000a */
[----:B------:R-:W-:Y:S06]  /*1b90*/  BRA `(.L_x_24) ;  /* 0x0000000000087947 */ /* 0x000fec0003800000 */
.L_x_25:
[----:B------:R-:W-:Y:S02]  /*1ba0*/  LOP3.LUT R25, R17, 0x80000, RZ, 0xfc, !PT ;  /* 0x0008000011197812 */ /* 0x000fe400078efcff */
[----:B------:R-:W-:-:S07]  /*1bb0*/  MOV R24, R16 ;  /* 0x0000001000187202 */ /* 0x000fce0000000f00 */
.L_x_24:
[----:B------:R-:W-:Y:S05]  /*1bc0*/  BSYNC.RECONVERGENT B1 ;  /* 0x0000000000017941 */ /* 0x000fea0003800200 */
.L_x_22:
[----:B------:R-:W-:Y:S01]  /*1bd0*/  IMAD.MOV.U32 R21, RZ, RZ, 0x0 ;  /* 0x00000000ff157424 */ /* 0x000fe200078e00ff */
[----:B------:R-:W-:Y:S02]  /*1be0*/  MOV R2, R24 ;  /* 0x0000001800027202 */ /* 0x000fe40000000f00 */
[----:B------:R-:W-:Y:S01]  /*1bf0*/  MOV R3, R25 ;  /* 0x0000001900037202 */ /* 0x000fe20000000f00 */
[----:B------:R-:W-:Y:S06]  /*1c00*/  RET.REL.NODEC R20 `(_Z8mesh2sdfPfiiiS_Pii) ;  /* 0xffffffe014fc7950 */ /* 0x000fec0003c3ffff */
        .weak           $__internal_1_$__cuda_sm20_sqrt_rn_f32_slowpath
        .type           $__internal_1_$__cuda_sm20_sqrt_rn_f32_slowpath,@function
        .size           $__internal_1_$__cuda_sm20_sqrt_rn_f32_slowpath,($__internal_2_$__cuda_sm3x_div_rn_noftz_f32_slowpath - $__internal_1_$__cuda_sm20_sqrt_rn_f32_slowpath)
$__internal_1_$__cuda_sm20_sqrt_rn_f32_slowpath:
[----:B------:R-:W-:-:S13]  /*1c10*/  LOP3.LUT P0, RZ, R0, 0x7fffffff, RZ, 0xc0, !PT ;  /* 0x7fffffff00ff7812 */ /* 0x000fda000780c0ff */
[----:B------:R-:W-:Y:S01]  /*1c20*/  @!P0 MOV R2, R0 ;  /* 0x0000000000028202 */ /* 0x000fe20000000f00 */
[----:B------:R-:W-:Y:S06]  /*1c30*/  @!P0 BRA `(.L_x_27) ;  /* 0x0000000000408947 */ /* 0x000fec0003800000 */
[----:B------:R-:W-:-:S13]  /*1c40*/  FSETP.GEU.FTZ.AND P0, PT, R0, RZ, PT ;  /* 0x000000ff0000720b */ /* 0x000fda0003f1e000 */
[----:B------:R-:W-:Y:S01]  /*1c50*/  @!P0 MOV R2, 0x7fffffff ;  /* 0x7fffffff00028802 */ /* 0x000fe20000000f00 */
[----:B------:R-:W-:Y:S06]  /*1c60*/  @!P0 BRA `(.L_x_27) ;  /* 0x0000000000348947 */ /* 0x000fec0003800000 */
[----:B------:R-:W-:-:S13]  /*1c70*/  FSETP.GTU.FTZ.AND P0, PT, |R0|, +INF , PT ;  /* 0x7f8000000000780b */ /* 0x000fda0003f1c200 */
[----:B------:R-:W-:Y:S01]  /*1c80*/  @P0 FADD.FTZ R2, R0, 1 ;  /* 0x3f80000000020421 */ /* 0x000fe20000010000 */
[----:B------:R-:W-:Y:S06]  /*1c90*/  @P0 BRA `(.L_x_27) ;  /* 0x0000000000280947 */ /* 0x000fec0003800000 */
[----:B------:R-:W-:-:S13]  /*1ca0*/  FSETP.NEU.FTZ.AND P0, PT, |R0|, +INF , PT ;  /* 0x7f8000000000780b */ /* 0x000fda0003f1d200 */
[----:B------:R-:W-:-:S04]  /*1cb0*/  @P0 FFMA R3, R0, 1.84467440737095516160e+19, RZ ;  /* 0x5f80000000030823 */ /* 0x000fc800000000ff */
[----:B------:R-:W0:Y:S02]  /*1cc0*/  @P0 MUFU.RSQ R2, R3 ;  /* 0x0000000300020308 */ /* 0x000e240000001400 */
[----:B0-----:R-:W-:Y:S01]  /*1cd0*/  @P0 FMUL.FTZ R24, R3, R2 ;  /* 0x0000000203180220 */ /* 0x001fe20000410000 */
[----:B------:R-:W-:Y:S01]  /*1ce0*/  @P0 FMUL.FTZ R25, R2, 0.5 ;  /* 0x3f00000002190820 */ /* 0x000fe20000410000 */
[----:B------:R-:W-:Y:S02]  /*1cf0*/  @!P0 MOV R2, R0 ;  /* 0x0000000000028202 */ /* 0x000fe40000000f00 */
[----:B------:R-:W-:-:S04]  /*1d00*/  @P0 FADD.FTZ R23, -R24, -RZ ;  /* 0x800000ff18170221 */ /* 0x000fc80000010100 */
[----:B------:R-:W-:-:S04]  /*1d10*/  @P0 FFMA R23, R24, R23, R3 ;  /* 0x0000001718170223 */ /* 0x000fc80000000003 */
[----:B------:R-:W-:-:S04]  /*1d20*/  @P0 FFMA R23, R23, R25, R24 ;  /* 0x0000001917170223 */ /* 0x000fc80000000018 */
[----:B------:R-:W-:-:S07]  /*1d30*/  @P0 FMUL.FTZ R2, R23, 2.3283064365386962891e-10 ;  /* 0x2f80000017020820 */ /* 0x000fce0000410000 */
.L_x_27:
[----:B------:R-:W-:Y:S02]  /*1d40*/  HFMA2 R3, -RZ, RZ, 0, 0 ;  /* 0x00000000ff037431 */ /* 0x000fe400000001ff */
[----:B------:R-:W-:Y:S01]  /*1d50*/  IMAD.MOV.U32 R0, RZ, RZ, R2 ;  /* 0x000000ffff007224 */ /* 0x000fe200078e0002 */
[----:B------:R-:W-:-:S04]  /*1d60*/  MOV R2, R26 ;  /* 0x0000001a00027202 */ /* 0x000fc80000000f00 */
[----:B------:R-:W-:Y:S05]  /*1d70*/  RET.REL.NODEC R2 `(_Z8mesh2sdfPfiiiS_Pii) ;  /* 0xffffffe002a07950 */ /* 0x000fea0003c3ffff */
        .weak           $__internal_2_$__cuda_sm3x_div_rn_noftz_f32_slowpath
        .type           $__internal_2_$__cuda_sm3x_div_rn_noftz_f32_slowpath,@function
        .size           $__internal_2_$__cuda_sm3x_div_rn_noftz_f32_slowpath,(.L_x_42 - $__internal_2_$__cuda_sm3x_div_rn_noftz_f32_slowpath)
$__internal_2_$__cuda_sm3x_div_rn_noftz_f32_slowpath:
[----:B------:R-:W-:Y:S01]  /*1d80*/  SHF.R.U32.HI R38, RZ, 0x17, R3 ;  /* 0x00000017ff267819 */ /* 0x000fe20000011603 */
[----:B------:R-:W-:Y:S01]  /*1d90*/  BSSY.RECONVERGENT B2, `(.L_x_28) ;  /* 0x0000062000027945 */ /* 0x000fe20003800200 */
[----:B------:R-:W-:Y:S02]  /*1da0*/  SHF.R.U32.HI R43, RZ, 0x17, R0 ;  /* 0x00000017ff2b7819 */ /* 0x000fe40000011600 */
[----:B------:R-:W-:Y:S02]  /*1db0*/  LOP3.LUT R38, R38, 0xff, RZ, 0xc0, !PT ;  /* 0x000000ff26267812 */ /* 0x000fe400078ec0ff */
[----:B------:R-:W-:Y:S02]  /*1dc0*/  LOP3.LUT R43, R43, 0xff, RZ, 0xc0, !PT ;  /* 0x000000ff2b2b7812 */ /* 0x000fe400078ec0ff */
[----:B------:R-:W-:-:S03]  /*1dd0*/  IADD3 R41, PT, PT, R38, -0x1, RZ ;  /* 0xffffffff26297810 */ /* 0x000fc60007ffe0ff */
[----:B------:R-:W-:Y:S01]  /*1de0*/  VIADD R40, R43, 0xffffffff ;  /* 0xffffffff2b287836 */ /* 0x000fe20000000000 */
[----:B------:R-:W-:-:S04]  /*1df0*/  ISETP.GT.U32.AND P0, PT, R41, 0xfd, PT ;  /* 0x000000fd2900780c */ /* 0x000fc80003f04070 */
[----:B------:R-:W-:-:S13]  /*1e00*/  ISETP.GT.U32.OR P0, PT, R40, 0xfd, P0 ;  /* 0x000000fd2800780c */ /* 0x000fda0000704470 */
[----:B------:R-:W-:Y:S01]  /*1e10*/  @!P0 MOV R39, RZ ;  /* 0x000000ff00278202 */ /* 0x000fe20000000f00 */
[----:B------:R-:W-:Y:S06]  /*1e20*/  @!P0 BRA `(.L_x_29) ;  /* 0x00000000005c8947 */ /* 0x000fec0003800000 */
[----:B------:R-:W-:Y:S02]  /*1e30*/  FSETP.GTU.FTZ.AND P0, PT, |R0|, +INF , PT ;  /* 0x7f8000000000780b */ /* 0x000fe40003f1c200 */
[----:B------:R-:W-:-:S04]  /*1e40*/  FSETP.GTU.FTZ.AND P2, PT, |R3|, +INF , PT ;  /* 0x7f8000000300780b */ /* 0x000fc80003f5c200 */
[----:B------:R-:W-:-:S13]  /*1e50*/  PLOP3.LUT P0, PT, P0, P2, PT, 0xf8, 0x8f ;  /* 0x00000000008f781c */ /* 0x000fda0000705f70 */
[----:B------:R-:W-:Y:S05]  /*1e60*/  @P0 BRA `(.L_x_30) ;  /* 0x00000004004c0947 */ /* 0x000fea0003800000 */
[----:B------:R-:W-:-:S13]  /*1e70*/  LOP3.LUT P0, RZ, R3, 0x7fffffff, R0, 0xc8, !PT ;  /* 0x7fffffff03ff7812 */ /* 0x000fda000780c800 */
[----:B------:R-:W-:Y:S05]  /*1e80*/  @!P0 BRA `(.L_x_31) ;  /* 0x00000004003c8947 */ /* 0x000fea0003800000 */
[C---:B------:R-:W-:Y:S02]  /*1e90*/  FSETP.NEU.FTZ.AND P2, PT, |R0|.reuse, +INF , PT ;  /* 0x7f8000000000780b */ /* 0x040fe40003f5d200 */
[----:B------:R-:W-:Y:S02]  /*1ea0*/  FSETP.NEU.FTZ.AND P3, PT, |R3|, +INF , PT ;  /* 0x7f8000000300780b */ /* 0x000fe40003f7d200 */
[----:B------:R-:W-:-:S11]  /*1eb0*/  FSETP.NEU.FTZ.AND P0, PT, |R0|, +INF , PT ;  /* 0x7f8000000000780b */ /* 0x000fd60003f1d200 */
[----:B------:R-:W-:Y:S05]  /*1ec0*/  @!P3 BRA !P2, `(.L_x_31) ;  /* 0x00000004002cb947 */ /* 0x000fea0005000000 */
[----:B------:R-:W-:-:S04]  /*1ed0*/  LOP3.LUT P2, RZ, R0, 0x7fffffff, RZ, 0xc0, !PT ;  /* 0x7fffffff00ff7812 */ /* 0x000fc8000784c0ff */
[----:B------:R-:W-:-:S13]  /*1ee0*/  PLOP3.LUT P2, PT, P3, P2, PT, 0x2f, 0xf2 ;  /* 0x0000000000f2781c */ /* 0x000fda0001f44577 */
[----:B------:R-:W-:Y:S05]  /*1ef0*/  @P2 BRA `(.L_x_32) ;  /* 0x0000000400182947 */ /* 0x000fea0003800000 */
[----:B------:R-:W-:-:S04]  /*1f00*/  LOP3.LUT P2, RZ, R3, 0x7fffffff, RZ, 0xc0, !PT ;  /* 0x7fffffff03ff7812 */ /* 0x000fc8000784c0ff */
[----:B------:R-:W-:-:S13]  /*1f10*/  PLOP3.LUT P0, PT, P0, P2, PT, 0x2f, 0xf2 ;  /* 0x0000000000f2781c */ /* 0x000fda0000704577 */
[----:B------:R-:W-:Y:S05]  /*1f20*/  @P0 BRA `(.L_x_33) ;  /* 0x0000000400000947 */ /* 0x000fea0003800000 */
[----:B------:R-:W-:Y:S02]  /*1f30*/  ISETP.GE.AND P0, PT, R40, RZ, PT ;  /* 0x000000ff2800720c */ /* 0x000fe40003f06270 */
[----:B------:R-:W-:-:S11]  /*1f40*/  ISETP.GE.AND P2, PT, R41, RZ, PT ;  /* 0x000000ff2900720c */ /* 0x000fd60003f46270 */
[----:B------:R-:W-:Y:S01]  /*1f50*/  @P0 MOV R39, RZ ;  /* 0x000000ff00270202 */ /* 0x000fe20000000f00 */
[----:B------:R-:W-:Y:S01]  /*1f60*/  @!P0 FFMA R0, R0, 1.84467440737095516160e+19, RZ ;  /* 0x5f80000000008823 */ /* 0x000fe200000000ff */
[----:B------:R-:W-:Y:S01]  /*1f70*/  @!P0 MOV R39, 0xffffffc0 ;  /* 0xffffffc000278802 */ /* 0x000fe20000000f00 */
[----:B------:R-:W-:-:S03]  /*1f80*/  @!P2 FFMA R3, R3, 1.84467440737095516160e+19, RZ ;  /* 0x5f8000000303a823 */ /* 0x000fc600000000ff */
[----:B------:R-:W-:-:S07]  /*1f90*/  @!P2 IADD3 R39, PT, PT, R39, 0x40, RZ ;  /* 0x000000402727a810 */ /* 0x000fce0007ffe0ff */
.L_x_29:
[----:B------:R-:W-:Y:S01]  /*1fa0*/  LEA R40, R38, 0xc0800000, 0x17 ;  /* 0xc080000026287811 */ /* 0x000fe200078eb8ff */
[----:B------:R-:W-:Y:S01]  /*1fb0*/  BSSY.RECONVERGENT B3, `(.L_x_34) ;  /* 0x0000036000037945 */ /* 0x000fe20003800200 */
[----:B------:R-:W-:-:S03]  /*1fc0*/  IADD3 R43, PT, PT, R43, -0x7f, RZ ;  /* 0xffffff812b2b7810 */ /* 0x000fc60007ffe0ff */
[----:B------:R-:W-:Y:S01]  /*1fd0*/  IMAD.IADD R42, R3, 0x1, -R40 ;  /* 0x00000001032a7824 */ /* 0x000fe200078e0a28 */
[C---:B------:R-:W-:Y:S01]  /*1fe0*/  IADD3 R38, PT, PT, R43.reuse, 0x7f, -R38 ;  /* 0x0000007f2b267810 */ /* 0x040fe20007ffe826 */
[----:B------:R-:W-:Y:S02]  /*1ff0*/  IMAD R0, R43, -0x800000, R0 ;  /* 0xff8000002b007824 */ /* 0x000fe400078e0200 */
[----:B------:R-:W0:Y:S01]  /*2000*/  MUFU.RCP R40, R42 ;  /* 0x0000002a00287308 */ /* 0x000e220000001000 */
[----:B------:R-:W-:Y:S01]  /*2010*/  FADD.FTZ R3, -R42, -RZ ;  /* 0x800000ff2a037221 */ /* 0x000fe20000010100 */
[----:B------:R-:W-:-:S03]  /*2020*/  IADD3 R39, PT, PT, R38, R39, RZ ;  /* 0x0000002726277210 */ /* 0x000fc60007ffe0ff */
[----:B0-----:R-:W-:-:S04]  /*2030*/  FFMA R41, R40, R3, 1 ;  /* 0x3f80000028297423 */ /* 0x001fc80000000003 */
[----:B------:R-:W-:-:S04]  /*2040*/  FFMA R41, R40, R41, R40 ;  /* 0x0000002928297223 */ /* 0x000fc80000000028 */
[----:B------:R-:W-:-:S04]  /*2050*/  FFMA R40, R0, R41, RZ ;  /* 0x0000002900287223 */ /* 0x000fc800000000ff */
[----:B------:R-:W-:-:S04]  /*2060*/  FFMA R44, R3, R40, R0 ;  /* 0x00000028032c7223 */ /* 0x000fc80000000000 */
[----:B------:R-:W-:-:S04]  /*2070*/  FFMA R40, R41, R44, R40 ;  /* 0x0000002c29287223 */ /* 0x000fc80000000028 */
[----:B------:R-:W-:-:S04]  /*2080*/  FFMA R3, R3, R40, R0 ;  /* 0x0000002803037223 */ /* 0x000fc80000000000 */
[----:B------:R-:W-:-:S05]  /*2090*/  FFMA R0, R41, R3, R40 ;  /* 0x0000000329007223 */ /* 0x000fca0000000028 */
[----:B------:R-:W-:-:S04]  /*20a0*/  SHF.R.U32.HI R38, RZ, 0x17, R0 ;  /* 0x00000017ff267819 */ /* 0x000fc80000011600 */
[----:B------:R-:W-:-:S04]  /*20b0*/  LOP3.LUT R38, R38, 0xff, RZ, 0xc0, !PT ;  /* 0x000000ff26267812 */ /* 0x000fc800078ec0ff */
[----:B------:R-:W-:-:S04]  /*20c0*/  IADD3 R38, PT, PT, R38, R39, RZ ;  /* 0x0000002726267210 */ /* 0x000fc80007ffe0ff */
[----:B------:R-:W-:-:S04]  /*20d0*/  IADD3 R42, PT, PT, R38, -0x1, RZ ;  /* 0xffffffff262a7810 */ /* 0x000fc80007ffe0ff */
[----:B------:R-:W-:-:S13]  /*20e0*/  ISETP.GE.U32.AND P0, PT, R42, 0xfe, PT ;  /* 0x000000fe2a00780c */ /* 0x000fda0003f06070 */
[----:B------:R-:W-:Y:S05]  /*20f0*/  @!P0 BRA `(.L_x_35) ;  /* 0x0000000000808947 */ /* 0x000fea0003800000 */
[----:B------:R-:W-:-:S13]  /*2100*/  ISETP.GT.AND P0, PT, R38, 0xfe, PT ;  /* 0x000000fe2600780c */ /* 0x000fda0003f04270 */
[----:B------:R-:W-:Y:S05]  /*2110*/  @P0 BRA `(.L_x_36) ;  /* 0x00000000006c0947 */ /* 0x000fea0003800000 */
[----:B------:R-:W-:-:S13]  /*2120*/  ISETP.GE.AND P0, PT, R38, 0x1, PT ;  /* 0x000000012600780c */ /* 0x000fda0003f06270 */
[----:B------:R-:W-:Y:S05]  /*2130*/  @P0 BRA `(.L_x_37) ;  /* 0x0000000000740947 */ /* 0x000fea0003800000 */
[----:B------:R-:W-:Y:S02]  /*2140*/  ISETP.GE.AND P0, PT, R38, -0x18, PT ;  /* 0xffffffe82600780c */ /* 0x000fe40003f06270 */
[----:B------:R-:W-:-:S11]  /*2150*/  LOP3.LUT R0, R0, 0x80000000, RZ, 0xc0, !PT ;  /* 0x8000000000007812 */ /* 0x000fd600078ec0ff */
[----:B------:R-:W-:Y:S05]  /*2160*/  @!P0 BRA `(.L_x_37) ;  /* 0x0000000000688947 */ /* 0x000fea0003800000 */
[CCC-:B------:R-:W-:Y:S01]  /*2170*/  FFMA.RZ R42, R41.reuse, R3.reuse, R40.reuse ;  /* 0x00000003292a7223 */ /* 0x1c0fe2000000c028 */
[CCC-:B------:R-:W-:Y:S01]  /*2180*/  FFMA.RP R39, R41.reuse, R3.reuse, R40.reuse ;  /* 0x0000000329277223 */ /* 0x1c0fe20000008028 */
[----:B------:R-:W-:Y:S01]  /*2190*/  FFMA.RM R40, R41, R3, R40 ;  /* 0x0000000329287223 */ /* 0x000fe20000004028 */
[----:B------:R-:W-:Y:S02]  /*21a0*/  ISETP.NE.AND P3, PT, R38, RZ, PT ;  /* 0x000000ff2600720c */ /* 0x000fe40003f65270 */
[----:B------:R-:W-:Y:S01]  /*21b0*/  LOP3.LUT R3, R42, 0x7fffff, RZ, 0xc0, !PT ;  /* 0x007fffff2a037812 */ /* 0x000fe200078ec0ff */
[C---:B------:R-:W-:Y:S01]  /*21c0*/  VIADD R42, R38.reuse, 0x20 ;  /* 0x00000020262a7836 */ /* 0x040fe20000000000 */
[C---:B------:R-:W-:Y:S02]  /*21d0*/  ISETP.NE.AND P2, PT, R38.reuse, RZ, PT ;  /* 0x000000ff2600720c */ /* 0x040fe40003f45270 */
[----:B------:R-:W-:Y:S02]  /*21e0*/  LOP3.LUT R3, R3, 0x800000, RZ, 0xfc, !PT ;  /* 0x0080000003037812 */ /* 0x000fe400078efcff */
[----:B------:R-:W-:-:S02]  /*21f0*/  IADD3 R38, PT, PT, -R38, RZ, RZ ;  /* 0x000000ff26267210 */ /* 0x000fc40007ffe1ff */
[----:B------:R-:W-:Y:S02]  /*2200*/  SHF.L.U32 R42, R3, R42, RZ ;  /* 0x0000002a032a7219 */ /* 0x000fe400000006ff */
[----:B------:R-:W-:Y:S02]  /*2210*/  FSETP.NEU.FTZ.AND P0, PT, R39, R40, PT ;  /* 0x000000282700720b */ /* 0x000fe40003f1d000 */
[----:B------:R-:W-:Y:S02]  /*2220*/  SEL R38, R38, RZ, P3 ;  /* 0x000000ff26267207 */ /* 0x000fe40001800000 */
[----:B------:R-:W-:Y:S02]  /*2230*/  ISETP.NE.AND P2, PT, R42, RZ, P2 ;  /* 0x000000ff2a00720c */ /* 0x000fe40001745270 */
[----:B------:R-:W-:Y:S02]  /*2240*/  SHF.R.U32.HI R38, RZ, R38, R3 ;  /* 0x00000026ff267219 */ /* 0x000fe40000011603 */
[----:B------:R-:W-:-:S02]  /*2250*/  PLOP3.LUT P0, PT, P0, P2, PT, 0xf8, 0x8f ;  /* 0x00000000008f781c */ /* 0x000fc40000705f70 */
[----:B------:R-:W-:Y:S02]  /*2260*/  SHF.R.U32.HI R40, RZ, 0x1, R38 ;  /* 0x00000001ff287819 */ /* 0x000fe40000011626 */
[----:B------:R-:W-:-:S04]  /*2270*/  SEL R3, RZ, 0x1, !P0 ;  /* 0x00000001ff037807 */ /* 0x000fc80004000000 */
[----:B------:R-:W-:-:S04]  /*2280*/  LOP3.LUT R3, R3, 0x1, R40, 0xf8, !PT ;  /* 0x0000000103037812 */ /* 0x000fc800078ef828 */
[----:B------:R-:W-:-:S04]  /*2290*/  LOP3.LUT R3, R3, R38, RZ, 0xc0, !PT ;  /* 0x0000002603037212 */ /* 0x000fc800078ec0ff */
[----:B------:R-:W-:-:S04]  /*22a0*/  IADD3 R3, PT, PT, R40, R3, RZ ;  /* 0x0000000328037210 */ /* 0x000fc80007ffe0ff */
[----:B------:R-:W-:Y:S01]  /*22b0*/  LOP3.LUT R0, R3, R0, RZ, 0xfc, !PT ;  /* 0x0000000003007212 */ /* 0x000fe200078efcff */
[----:B------:R-:W-:Y:S06]  /*22c0*/  BRA `(.L_x_37) ;  /* 0x0000000000107947 */ /* 0x000fec0003800000 */
.L_x_36:
[----:B------:R-:W-:-:S04]  /*22d0*/  LOP3.LUT R0, R0, 0x80000000, RZ, 0xc0, !PT ;  /* 0x8000000000007812 */ /* 0x000fc800078ec0ff */
[----:B------:R-:W-:Y:S01]  /*22e0*/  LOP3.LUT R0, R0, 0x7f800000, RZ, 0xfc, !PT ;  /* 0x7f80000000007812 */ /* 0x000fe200078efcff */
[----:B------:R-:W-:Y:S06]  /*22f0*/  BRA `(.L_x_37) ;  /* 0x0000000000047947 */ /* 0x000fec0003800000 */
.L_x_35:
[----:B------:R-:W-:-:S07]  /*2300*/  LEA R0, R39, R0, 0x17 ;  /* 0x0000000027007211 */ /* 0x000fce00078eb8ff */
.L_x_37:
[----:B------:R-:W-:Y:S05]  /*2310*/  BSYNC.RECONVERGENT B3 ;  /* 0x0000000000037941 */ /* 0x000fea0003800200 */
.L_x_34:
[----:B------:R-:W-:Y:S05]  /*2320*/  BRA `(.L_x_38) ;  /* 0x0000000000207947 */ /* 0x000fea0003800000 */
.L_x_33:
[----:B------:R-:W-:-:S04]  /*2330*/  LOP3.LUT R0, R3, 0x80000000, R0, 0x48, !PT ;  /* 0x8000000003007812 */ /* 0x000fc800078e4800 */
[----:B------:R-:W-:Y:S01]  /*2340*/  LOP3.LUT R0, R0, 0x7f800000, RZ, 0xfc, !PT ;  /* 0x7f80000000007812 */ /* 0x000fe200078efcff */
[----:B------:R-:W-:Y:S06]  /*2350*/  BRA `(.L_x_38) ;  /* 0x0000000000147947 */ /* 0x000fec0003800000 */
.L_x_32:
[----:B------:R-:W-:Y:S01]  /*2360*/  LOP3.LUT R0, R3, 0x80000000, R0, 0x48, !PT ;  /* 0x8000000003007812 */ /* 0x000fe200078e4800 */
[----:B------:R-:W-:Y:S06]  /*2370*/  BRA `(.L_x_38) ;  /* 0x00000000000c7947 */ /* 0x000fec0003800000 */
.L_x_31:
[----:B------:R-:W0:Y:S01]  /*2380*/  MUFU.RSQ R0, -QNAN ;  /* 0xffc0000000007908 */ /* 0x000e220000001400 */
[----:B------:R-:W-:Y:S05]  /*2390*/  BRA `(.L_x_38) ;  /* 0x0000000000047947 */ /* 0x000fea0003800000 */
.L_x_30:
[----:B------:R-:W-:-:S07]  /*23a0*/  FADD.FTZ R0, R0, R3 ;  /* 0x0000000300007221 */ /* 0x000fce0000010000 */
.L_x_38:
[----:B------:R-:W-:Y:S05]  /*23b0*/  BSYNC.RECONVERGENT B2 ;  /* 0x0000000000027941 */ /* 0x000fea0003800200 */
.L_x_28:
[----:B------:R-:W-:-:S04]  /*23c0*/  HFMA2 R3, -RZ, RZ, 0, 0 ;  /* 0x00000000ff037431 */ /* 0x000fc800000001ff */
[----:B0-----:R-:W-:Y:S05]  /*23d0*/  RET.REL.NODEC R2 `(_Z8mesh2sdfPfiiiS_Pii) ;  /* 0xffffffdc02087950 */ /* 0x001fea0003c3ffff */
.L_x_39:
[----:B------:R-:W-:-:S00]  /*23e0*/  BRA `(.L_x_39) ;  /* 0xfffffffc00fc7947 */ /* 0x000fc0000383ffff */
[----:B------:R-:W-:-:S00]  /*23f0*/  NOP ;  /* 0x0000000000007918 */ /* 0x000fc00000000000 */
        /* <DEDUP_REMOVED lines=8> */
.L_x_42:


//--------------------- .nv.shared.reserved.0     --------------------------
	.section	.nv.shared.reserved.0,"aw",@nobits
	.weak		__nv_reservedSMEM_offset_0_alias
	.size		__nv_reservedSMEM_offset_0_alias, 0, 64
	.other		__nv_reservedSMEM_offset_0_alias,@"STO_CUDA_RESERVED_SHARED STV_DEFAULT"
__nv_reservedSMEM_offset_0_alias:
	.zero		0
	.zero		64


//--------------------- .nv.constant0._Z8mesh2sdfPfiiiS_Pii --------------------------
	.section	.nv.constant0._Z8mesh2sdfPfiiiS_Pii,"a",@progbits
	.sectionflags	@""
	.align	4
.nv.constant0._Z8mesh2sdfPfiiiS_Pii:
	.zero		940


//--------------------- SYMBOLS --------------------------

	.type		.nv.reservedSmem.offset0,@object
	.size		.nv.reservedSmem.offset0,0x4
